	.headerflags	@"EF_CUDA_TEXMODE_UNIFIED EF_CUDA_64BIT_ADDRESS EF_CUDA_SM89 EF_CUDA_VIRTUAL_SM(EF_CUDA_SM89)"
	.elftype	@"ET_EXEC"


//--------------------- .nv.info                  --------------------------
	.section	.nv.info,"",@"SHT_CUDA_INFO"
	.align	4


	//----- nvinfo : EIATTR_REGCOUNT
	.align		4
        /*0000*/ 	.byte	0x04, 0x2f
        /*0002*/ 	.short	(.L_1 - .L_0)
	.align		4
.L_0:
        /*0004*/ 	.word	index@(triton__0d1d2d3d4de5e)
        /*0008*/ 	.word	0x00000028


	//----- nvinfo : EIATTR_MAX_STACK_SIZE
	.align		4
.L_1:
        /*000c*/ 	.byte	0x04, 0x23
        /*000e*/ 	.short	(.L_3 - .L_2)
	.align		4
.L_2:
        /*0010*/ 	.word	index@(triton__0d1d2d3d4de5e)
        /*0014*/ 	.word	0x00000000


	//----- nvinfo : EIATTR_MIN_STACK_SIZE
	.align		4
.L_3:
        /*0018*/ 	.byte	0x04, 0x12
        /*001a*/ 	.short	(.L_5 - .L_4)
	.align		4
.L_4:
        /*001c*/ 	.word	index@(triton__0d1d2d3d4de5e)
        /*0020*/ 	.word	0x00000000


	//----- nvinfo : EIATTR_FRAME_SIZE
	.align		4
.L_5:
        /*0024*/ 	.byte	0x04, 0x11
        /*0026*/ 	.short	(.L_7 - .L_6)
	.align		4
.L_6:
        /*0028*/ 	.word	index@(triton__0d1d2d3d4de5e)
        /*002c*/ 	.word	0x00000000
.L_7:


//--------------------- .nv.info.triton__0d1d2d3d4de5e --------------------------
	.section	.nv.info.triton__0d1d2d3d4de5e,"",@"SHT_CUDA_INFO"
	.align	4


	//----- nvinfo : EIATTR_CUDA_API_VERSION
	.align		4
        /*0000*/ 	.byte	0x04, 0x37
        /*0002*/ 	.short	(.L_9 - .L_8)
.L_8:
        /*0004*/ 	.word	0x0000007b


	//----- nvinfo : EIATTR_PARAM_CBANK
	.align		4
.L_9:
        /*0008*/ 	.byte	0x04, 0x0a
        /*000a*/ 	.short	(.L_11 - .L_10)
	.align		4
.L_10:
        /*000c*/ 	.word	index@(.nv.constant0.triton__0d1d2d3d4de5e)
        /*0010*/ 	.short	0x0160
        /*0012*/ 	.short	0x0028


	//----- nvinfo : EIATTR_CBANK_PARAM_SIZE
	.align		4
.L_11:
        /*0014*/ 	.byte	0x03, 0x19
        /*0016*/ 	.short	0x0028


	//----- nvinfo : EIATTR_KPARAM_INFO
	.align		4
        /*0018*/ 	.byte	0x04, 0x17
        /*001a*/ 	.short	(.L_13 - .L_12)
.L_12:
        /*001c*/ 	.word	0x00000000
        /*0020*/ 	.short	0x0005
        /*0022*/ 	.short	0x0024
        /*0024*/ 	.byte	0x00, 0xf0, 0x11, 0x00


	//----- nvinfo : EIATTR_KPARAM_INFO
	.align		4
.L_13:
        /*0028*/ 	.byte	0x04, 0x17
        /*002a*/ 	.short	(.L_15 - .L_14)
.L_14:
        /*002c*/ 	.word	0x00000000
        /*0030*/ 	.short	0x0004
        /*0032*/ 	.short	0x0020
        /*0034*/ 	.byte	0x00, 0xf0, 0x11, 0x00


	//----- nvinfo : EIATTR_KPARAM_INFO
	.align		4
.L_15:
        /*0038*/ 	.byte	0x04, 0x17
        /*003a*/ 	.short	(.L_17 - .L_16)
.L_16:
        /*003c*/ 	.word	0x00000000
        /*0040*/ 	.short	0x0003
        /*0042*/ 	.short	0x0018
        /*0044*/ 	.byte	0x00, 0xf0, 0x21, 0x00


	//----- nvinfo : EIATTR_KPARAM_INFO
	.align		4
.L_17:
        /*0048*/ 	.byte	0x04, 0x17
        /*004a*/ 	.short	(.L_19 - .L_18)
.L_18:
        /*004c*/ 	.word	0x00000000
        /*0050*/ 	.short	0x0002
        /*0052*/ 	.short	0x0010
        /*0054*/ 	.byte	0x00, 0xf0, 0x21, 0x00


	//----- nvinfo : EIATTR_KPARAM_INFO
	.align		4
.L_19:
        /*0058*/ 	.byte	0x04, 0x17
        /*005a*/ 	.short	(.L_21 - .L_20)
.L_20:
        /*005c*/ 	.word	0x00000000
        /*0060*/ 	.short	0x0001
        /*0062*/ 	.short	0x0008
        /*0064*/ 	.byte	0x00, 0xf0, 0x21, 0x00


	//----- nvinfo : EIATTR_KPARAM_INFO
	.align		4
.L_21:
        /*0068*/ 	.byte	0x04, 0x17
        /*006a*/ 	.short	(.L_23 - .L_22)
.L_22:
        /*006c*/ 	.word	0x00000000
        /*0070*/ 	.short	0x0000
        /*0072*/ 	.short	0x0000
        /*0074*/ 	.byte	0x00, 0xf0, 0x21, 0x00


	//----- nvinfo : EIATTR_MAXREG_COUNT
	.align		4
.L_23:
        /*0078*/ 	.byte	0x03, 0x1b
        /*007a*/ 	.short	0x00ff


	//----- nvinfo : EIATTR_COOP_GROUP_MASK_REGIDS
	.align		4
        /*007c*/ 	.byte	0x04, 0x29
        /*007e*/ 	.short	(.L_25 - .L_24)


	//   ....[0]....
.L_24:
        /*0080*/ 	.word	0xffffffff


	//   ....[1]....
        /*0084*/ 	.word	0xffffffff


	//   ....[2]....
        /*0088*/ 	.word	0xffffffff


	//   ....[3]....
        /*008c*/ 	.word	0xffffffff


	//   ....[4]....
        /*0090*/ 	.word	0xffffffff


	//   ....[5]....
        /*0094*/ 	.word	0xffffffff


	//   ....[6]....
        /*0098*/ 	.word	0xffffffff


	//   ....[7]....
        /*009c*/ 	.word	0xffffffff


	//   ....[8]....
        /*00a0*/ 	.word	0xffffffff


	//   ....[9]....
        /*00a4*/ 	.word	0xffffffff


	//   ....[10]....
        /*00a8*/ 	.word	0xffffffff


	//   ....[11]....
        /*00ac*/ 	.word	0xffffffff


	//   ....[12]....
        /*00b0*/ 	.word	0xffffffff


	//   ....[13]....
        /*00b4*/ 	.word	0xffffffff


	//   ....[14]....
        /*00b8*/ 	.word	0xffffffff


	//   ....[15]....
        /*00bc*/ 	.word	0xffffffff


	//   ....[16]....
        /*00c0*/ 	.word	0xffffffff


	//   ....[17]....
        /*00c4*/ 	.word	0xffffffff


	//   ....[18]....
        /*00c8*/ 	.word	0xffffffff


	//   ....[19]....
        /*00cc*/ 	.word	0xffffffff


	//   ....[20]....
        /*00d0*/ 	.word	0xffffffff


	//   ....[21]....
        /*00d4*/ 	.word	0xffffffff


	//   ....[22]....
        /*00d8*/ 	.word	0xffffffff


	//   ....[23]....
        /*00dc*/ 	.word	0xffffffff


	//----- nvinfo : EIATTR_COOP_GROUP_INSTR_OFFSETS
	.align		4
.L_25:
        /*00e0*/ 	.byte	0x04, 0x28
        /*00e2*/ 	.short	(.L_27 - .L_26)


	//   ....[0]....
.L_26:
        /*00e4*/ 	.word	0x00000f60


	//   ....[1]....
        /*00e8*/ 	.word	0x000010e0


	//   ....[2]....
        /*00ec*/ 	.word	0x000011a0


	//   ....[3]....
        /*00f0*/ 	.word	0x000011d0


	//   ....[4]....
        /*00f4*/ 	.word	0x00001230


	//   ....[5]....
        /*00f8*/ 	.word	0x000012d0


	//   ....[6]....
        /*00fc*/ 	.word	0x00001320


	//   ....[7]....
        /*0100*/ 	.word	0x00001360


	//   ....[8]....
        /*0104*/ 	.word	0x00001410


	//   ....[9]....
        /*0108*/ 	.word	0x00001480


	//   ....[10]....
        /*010c*/ 	.word	0x000014c0


	//   ....[11]....
        /*0110*/ 	.word	0x00001590


	//   ....[12]....
        /*0114*/ 	.word	0x000015d0


	//   ....[13]....
        /*0118*/ 	.word	0x00001690


	//   ....[14]....
        /*011c*/ 	.word	0x00001700


	//   ....[15]....
        /*0120*/ 	.word	0x00001850


	//   ....[16]....
        /*0124*/ 	.word	0x00001860


	//   ....[17]....
        /*0128*/ 	.word	0x000018a0


	//   ....[18]....
        /*012c*/ 	.word	0x000018f0


	//   ....[19]....
        /*0130*/ 	.word	0x00001990


	//   ....[20]....
        /*0134*/ 	.word	0x00001a50


	//   ....[21]....
        /*0138*/ 	.word	0x00001a80


	//   ....[22]....
        /*013c*/ 	.word	0x00001b60


	//   ....[23]....
        /*0140*/ 	.word	0x00001bb0


	//----- nvinfo : EIATTR_EXIT_INSTR_OFFSETS
	.align		4
.L_27:
        /*0144*/ 	.byte	0x04, 0x1c
        /*0146*/ 	.short	(.L_29 - .L_28)


	//   ....[0]....
.L_28:
        /*0148*/ 	.word	0x00001d10


	//   ....[1]....
        /*014c*/ 	.word	0x00001d50


	//----- nvinfo : EIATTR_MAX_THREADS
	.align		4
.L_29:
        /*0150*/ 	.byte	0x04, 0x05
        /*0152*/ 	.short	(.L_31 - .L_30)
.L_30:
        /*0154*/ 	.word	0x00000100
        /*0158*/ 	.word	0x00000001
        /*015c*/ 	.word	0x00000001
.L_31:


//--------------------- .nv.rel.action            --------------------------
	.section	.nv.rel.action,"",@"SHT_CUDA_RELOCINFO"
	.align	8
	.sectionentsize	8
        /*0000*/ 	.byte	0x73, 0x00, 0x00, 0x00, 0x00, 0x00, 0x00, 0x00, 0x00, 0x00, 0x00, 0x11, 0x25, 0x00, 0x05, 0x36


//--------------------- .nv.constant0.triton__0d1d2d3d4de5e --------------------------
	.section	.nv.constant0.triton__0d1d2d3d4de5e,"a",@progbits
	.align	4
.nv.constant0.triton__0d1d2d3d4de5e:
	.zero		392


//--------------------- .text.triton__0d1d2d3d4de5e --------------------------
	.section	.text.triton__0d1d2d3d4de5e,"ax",@progbits
	.sectionflags	@"SHF_BARRIERS=1"
	.sectioninfo	@"SHI_REGISTERS=40"
	.align	128
        .global         triton__0d1d2d3d4de5e
        .type           triton__0d1d2d3d4de5e,@function
        .size           triton__0d1d2d3d4de5e,(.L_x_3 - triton__0d1d2d3d4de5e)
        .other          triton__0d1d2d3d4de5e,@"STO_CUDA_ENTRY STV_DEFAULT"
triton__0d1d2d3d4de5e:
.text.triton__0d1d2d3d4de5e:
[----:B------:R-:W-:-:S02]  /*0000*/  MOV R1, c[0x0][0x28] ;  /* 0x00000a0000017a02 */ /* 0x000fc40000000f00 */
[----:B------:R-:W0:Y:S01]  /*0010*/  S2R R0, SR_CTAID.X ;  /* 0x0000000000007919 */ /* 0x000e220000002500 */
[----:B------:R-:W-:Y:S01]  /*0020*/  MOV R10, 0xfffffc00 ;  /* 0xfffffc00000a7802 */ /* 0x000fe20000000f00 */
[----:B------:R-:W-:Y:S01]  /*0030*/  CS2R R12, SRZ ;  /* 0x00000000000c7805 */ /* 0x000fe2000001ff00 */
[----:B------:R-:W-:Y:S01]  /*0040*/  MOV R11, RZ ;  /* 0x000000ff000b7202 */ /* 0x000fe20000000f00 */
[----:B------:R-:W1:Y:S01]  /*0050*/  S2R R21, SR_TID.X ;  /* 0x0000000000157919 */ /* 0x000e620000002100 */
[----:B------:R-:W-:Y:S01]  /*0060*/  CS2R R14, SRZ ;  /* 0x00000000000e7805 */ /* 0x000fe2000001ff00 */
[----:B------:R-:W-:Y:S01]  /*0070*/  CS2R R16, SRZ ;  /* 0x0000000000107805 */ /* 0x000fe2000001ff00 */
[----:B------:R-:W-:Y:S01]  /*0080*/  CS2R R18, SRZ ;  /* 0x0000000000127805 */ /* 0x000fe2000001ff00 */
[----:B------:R-:W-:Y:S01]  /*0090*/  MOV R20, RZ ;  /* 0x000000ff00147202 */ /* 0x000fe20000000f00 */
[----:B------:R-:W-:Y:S01]  /*00a0*/  CS2R R22, SRZ ;  /* 0x0000000000167805 */ /* 0x000fe2000001ff00 */
[----:B------:R-:W-:Y:S01]  /*00b0*/  ULDC.64 UR4, c[0x0][0x118] ;  /* 0x0000460000047ab9 */ /* 0x000fe20000000a00 */
[----:B0-----:R-:W-:-:S02]  /*00c0*/  SHF.R.S32.HI R3, RZ, 0x1f, R0 ;  /* 0x0000001fff037819 */ /* 0x001fc40000011400 */
[----:B------:R-:W-:Y:S02]  /*00d0*/  ISETP.GE.AND P0, PT, R0, 0x240, PT ;  /* 0x000002400000780c */ /* 0x000fe40003f06270 */
[-C--:B------:R-:W-:Y:S02]  /*00e0*/  LEA.HI R3, R3, R0.reuse, RZ, 0x5 ;  /* 0x0000000003037211 */ /* 0x080fe400078f28ff */
[----:B-1----:R-:W-:Y:S02]  /*00f0*/  LOP3.LUT R21, R21, 0xff, RZ, 0xc0, !PT ;  /* 0x000000ff15157812 */ /* 0x002fe400078ec0ff */
[----:B------:R-:W-:Y:S02]  /*0100*/  LOP3.LUT R5, R3, 0xffffffe0, RZ, 0xc0, !PT ;  /* 0xffffffe003057812 */ /* 0x000fe400078ec0ff */
[----:B------:R-:W-:Y:S02]  /*0110*/  SHF.R.S32.HI R2, RZ, 0x5, R3 ;  /* 0x00000005ff027819 */ /* 0x000fe40000011403 */
[----:B------:R-:W-:-:S03]  /*0120*/  IADD3 R5, -R5, R0, RZ ;  /* 0x0000000005057210 */ /* 0x000fc60007ffe1ff */
[----:B------:R-:W-:Y:S02]  /*0130*/  IMAD R25, R2, 0x80e8, R21 ;  /* 0x000080e802197824 */ /* 0x000fe400078e0215 */
[----:B------:R-:W-:-:S03]  /*0140*/  IMAD R24, R5, 0x6978, RZ ;  /* 0x0000697805187824 */ /* 0x000fc600078e02ff */
.L_x_1:
[-C--:B------:R-:W-:Y:S02]  /*0150*/  IADD3 R8, R25, R10.reuse, RZ ;  /* 0x0000000a19087210 */ /* 0x080fe40007ffe0ff */
[----:B------:R-:W-:Y:S02]  /*0160*/  IADD3 R26, R21, R10, RZ ;  /* 0x0000000a151a7210 */ /* 0x000fe40007ffe0ff */
[C---:B------:R-:W-:Y:S02]  /*0170*/  IADD3 R2, R8.reuse, 0x400, RZ ;  /* 0x0000040008027810 */ /* 0x040fe40007ffe0ff */
[C---:B------:R-:W-:Y:S02]  /*0180*/  IADD3 R4, R8.reuse, 0x500, RZ ;  /* 0x0000050008047810 */ /* 0x040fe40007ffe0ff */
[----:B------:R-:W-:Y:S01]  /*0190*/  IADD3 R6, R8, 0x600, RZ ;  /* 0x0000060008067810 */ /* 0x000fe20007ffe0ff */
[----:B------:R-:W-:Y:S01]  /*01a0*/  IMAD.HI R31, R2, 0x469c7631, RZ ;  /* 0x469c7631021f7827 */ /* 0x000fe200078e02ff */
[----:B------:R-:W-:-:S02]  /*01b0*/  IADD3 R8, R8, 0x700, RZ ;  /* 0x0000070008087810 */ /* 0x000fc40007ffe0ff */
[----:B------:R-:W-:Y:S01]  /*01c0*/  IADD3 R3, R26, 0x400, RZ ;  /* 0x000004001a037810 */ /* 0x000fe20007ffe0ff */
[----:B------:R-:W-:Y:S01]  /*01d0*/  IMAD.HI R27, R4, 0x469c7631, RZ ;  /* 0x469c7631041b7827 */ /* 0x000fe200078e02ff */
[----:B------:R-:W-:Y:S02]  /*01e0*/  SHF.R.U32.HI R28, RZ, 0x1f, R31 ;  /* 0x0000001fff1c7819 */ /* 0x000fe4000001161f */
[----:B------:R-:W-:Y:S01]  /*01f0*/  ISETP.LT.U32.AND P1, PT, R3, 0x80e8, !P0 ;  /* 0x000080e80300780c */ /* 0x000fe20004721070 */
[----:B------:R-:W-:Y:S01]  /*0200*/  IMAD.HI R33, R6, 0x469c7631, RZ ;  /* 0x469c763106217827 */ /* 0x000fe200078e02ff */
[----:B------:R-:W-:Y:S02]  /*0210*/  SHF.R.U32.HI R30, RZ, 0x1f, R27 ;  /* 0x0000001fff1e7819 */ /* 0x000fe4000001161b */
[----:B------:R-:W-:Y:S01]  /*0220*/  IADD3 R3, R26, 0x500, RZ ;  /* 0x000005001a037810 */ /* 0x000fe20007ffe0ff */
[----:B------:R-:W-:Y:S01]  /*0230*/  IMAD.HI R29, R8, 0x469c7631, RZ ;  /* 0x469c7631081d7827 */ /* 0x000fe200078e02ff */
[----:B------:R-:W-:-:S02]  /*0240*/  LEA.HI.SX32 R31, R31, R28, 0x12 ;  /* 0x0000001c1f1f7211 */ /* 0x000fc400078f92ff */
[----:B------:R-:W-:Y:S02]  /*0250*/  SHF.R.U32.HI R28, RZ, 0x1f, R33 ;  /* 0x0000001fff1c7819 */ /* 0x000fe40000011621 */
[----:B------:R-:W-:Y:S02]  /*0260*/  LEA.HI.SX32 R27, R27, R30, 0x12 ;  /* 0x0000001e1b1b7211 */ /* 0x000fe400078f92ff */
[----:B------:R-:W-:Y:S02]  /*0270*/  IADD3 R5, R26, 0x600, RZ ;  /* 0x000006001a057810 */ /* 0x000fe40007ffe0ff */
[----:B------:R-:W-:Y:S02]  /*0280*/  SHF.R.U32.HI R30, RZ, 0x1f, R29 ;  /* 0x0000001fff1e7819 */ /* 0x000fe4000001161d */
[----:B------:R-:W-:Y:S01]  /*0290*/  ISETP.LT.U32.AND P2, PT, R3, 0x80e8, !P0 ;  /* 0x000080e80300780c */ /* 0x000fe20004741070 */
[----:B------:R-:W-:Y:S01]  /*02a0*/  IMAD R3, R31, -0xe808, R2 ;  /* 0xffff17f81f037824 */ /* 0x000fe200078e0202 */
[----:B------:R-:W-:Y:S01]  /*02b0*/  LEA.HI.SX32 R33, R33, R28, 0x12 ;  /* 0x0000001c21217211 */ /* 0x000fe200078f92ff */
[----:B------:R-:W-:Y:S01]  /*02c0*/  IMAD R31, R31, 0xa8c, R24 ;  /* 0x00000a8c1f1f7824 */ /* 0x000fe200078e0218 */
[----:B------:R-:W-:Y:S01]  /*02d0*/  ISETP.LT.U32.AND P3, PT, R5, 0x80e8, !P0 ;  /* 0x000080e80500780c */ /* 0x000fe20004761070 */
[----:B------:R-:W-:Y:S01]  /*02e0*/  IMAD R5, R27, -0xe808, R4 ;  /* 0xffff17f81b057824 */ /* 0x000fe200078e0204 */
[----:B------:R-:W-:Y:S01]  /*02f0*/  LEA.HI.SX32 R29, R29, R30, 0x12 ;  /* 0x0000001e1d1d7211 */ /* 0x000fe200078f92ff */
[----:B------:R-:W-:Y:S01]  /*0300*/  IMAD R7, R33, -0xe808, R6 ;  /* 0xffff17f821077824 */ /* 0x000fe200078e0206 */
[----:B------:R-:W-:Y:S01]  /*0310*/  MOV R2, RZ ;  /* 0x000000ff00027202 */ /* 0x000fe20000000f00 */
[----:B------:R-:W-:Y:S01]  /*0320*/  IMAD R27, R27, 0xa8c, R24 ;  /* 0x00000a8c1b1b7824 */ /* 0x000fe200078e0218 */
[----:B------:R-:W-:Y:S01]  /*0330*/  MOV R4, RZ ;  /* 0x000000ff00047202 */ /* 0x000fe20000000f00 */
[----:B------:R-:W-:Y:S01]  /*0340*/  IMAD R9, R29, -0xe808, R8 ;  /* 0xffff17f81d097824 */ /* 0x000fe200078e0208 */
[----:B------:R-:W-:Y:S01]  /*0350*/  MOV R6, RZ ;  /* 0x000000ff00067202 */ /* 0x000fe20000000f00 */
[----:B------:R-:W-:Y:S01]  /*0360*/  IMAD.HI R2, R3, -0x3dd1baf9, R2 ;  /* 0xc22e450703027827 */ /* 0x000fe200078e0202 */
[----:B------:R-:W-:-:S02]  /*0370*/  MOV R8, RZ ;  /* 0x000000ff00087202 */ /* 0x000fc40000000f00 */
[----:B------:R-:W-:Y:S01]  /*0380*/  IADD3 R26, R26, 0x700, RZ ;  /* 0x000007001a1a7810 */ /* 0x000fe20007ffe0ff */
[----:B------:R-:W-:Y:S01]  /*0390*/  IMAD.HI R4, R5, -0x3dd1baf9, R4 ;  /* 0xc22e450705047827 */ /* 0x000fe200078e0204 */
[----:B------:R-:W-:Y:S02]  /*03a0*/  SHF.R.U32.HI R35, RZ, 0x1f, R2 ;  /* 0x0000001fff237819 */ /* 0x000fe40000011602 */
[----:B------:R-:W-:Y:S01]  /*03b0*/  ISETP.LT.U32.AND P4, PT, R26, 0x80e8, !P0 ;  /* 0x000080e81a00780c */ /* 0x000fe20004781070 */
[----:B------:R-:W-:Y:S01]  /*03c0*/  IMAD.HI R6, R7, -0x3dd1baf9, R6 ;  /* 0xc22e450707067827 */ /* 0x000fe200078e0206 */
[----:B------:R-:W-:Y:S02]  /*03d0*/  SHF.R.U32.HI R37, RZ, 0x1f, R4 ;  /* 0x0000001fff257819 */ /* 0x000fe40000011604 */
[----:B------:R-:W-:Y:S01]  /*03e0*/  LEA.HI.SX32 R2, R2, R35, 0x15 ;  /* 0x0000002302027211 */ /* 0x000fe200078faaff */
[----:B------:R-:W-:Y:S01]  /*03f0*/  IMAD.HI R8, R9, -0x3dd1baf9, R8 ;  /* 0xc22e450709087827 */ /* 0x000fe200078e0208 */
[----:B------:R-:W-:-:S02]  /*0400*/  LEA.HI.SX32 R4, R4, R37, 0x15 ;  /* 0x0000002504047211 */ /* 0x000fc400078faaff */
[----:B------:R-:W-:Y:S01]  /*0410*/  SHF.R.U32.HI R35, RZ, 0x1f, R6 ;  /* 0x0000001fff237819 */ /* 0x000fe20000011606 */
[----:B------:R-:W-:Y:S01]  /*0420*/  IMAD R33, R33, 0xa8c, R24 ;  /* 0x00000a8c21217824 */ /* 0x000fe200078e0218 */
[----:B------:R-:W-:Y:S01]  /*0430*/  SHF.R.U32.HI R37, RZ, 0x1f, R8 ;  /* 0x0000001fff257819 */ /* 0x000fe20000011608 */
[----:B------:R-:W-:Y:S01]  /*0440*/  IMAD R28, R2, -0xa8c, R3 ;  /* 0xfffff574021c7824 */ /* 0x000fe200078e0203 */
[----:B------:R-:W-:Y:S01]  /*0450*/  LEA.HI.SX32 R6, R6, R35, 0x15 ;  /* 0x0000002306067211 */ /* 0x000fe200078faaff */
[----:B------:R-:W-:Y:S01]  /*0460*/  IMAD R30, R4, -0xa8c, R5 ;  /* 0xfffff574041e7824 */ /* 0x000fe200078e0205 */
[----:B------:R-:W-:Y:S01]  /*0470*/  LEA.HI.SX32 R8, R8, R37, 0x15 ;  /* 0x0000002508087211 */ /* 0x000fe200078faaff */
[----:B------:R-:W-:Y:S01]  /*0480*/  IMAD R29, R29, 0xa8c, R24 ;  /* 0x00000a8c1d1d7824 */ /* 0x000fe200078e0218 */
[----:B------:R-:W-:Y:S01]  /*0490*/  IADD3 R31, R31, R28, RZ ;  /* 0x0000001c1f1f7210 */ /* 0x000fe20007ffe0ff */
[----:B------:R-:W-:Y:S01]  /*04a0*/  IMAD R32, R6, -0xa8c, R7 ;  /* 0xfffff57406207824 */ /* 0x000fe200078e0207 */
[----:B------:R-:W-:Y:S01]  /*04b0*/  IADD3 R27, R27, R30, RZ ;  /* 0x0000001e1b1b7210 */ /* 0x000fe20007ffe0ff */
[----:B------:R-:W-:Y:S01]  /*04c0*/  IMAD R34, R8, -0xa8c, R9 ;  /* 0xfffff57408227824 */ /* 0x000fe200078e0209 */
[----:B------:R-:W-:Y:S01]  /*04d0*/  MOV R9, 0x2 ;  /* 0x0000000200097802 */ /* 0x000fe20000000f00 */
[----:B------:R-:W-:Y:S01]  /*04e0*/  IMAD R2, R2, 0xd2f00, R31 ;  /* 0x000d2f0002027824 */ /* 0x000fe200078e021f */
[----:B------:R-:W-:Y:S01]  /*04f0*/  IADD3 R33, R33, R32, RZ ;  /* 0x0000002021217210 */ /* 0x000fe20007ffe0ff */
[----:B------:R-:W-:Y:S01]  /*0500*/  IMAD R4, R4, 0xd2f00, R27 ;  /* 0x000d2f0004047824 */ /* 0x000fe200078e021b */
[----:B------:R-:W-:Y:S01]  /*0510*/  IADD3 R29, R29, R34, RZ ;  /* 0x000000221d1d7210 */ /* 0x000fe20007ffe0ff */
[----:B------:R-:W-:Y:S01]  /*0520*/  IMAD.WIDE R2, R2, R9, c[0x0][0x160] ;  /* 0x0000580002027625 */ /* 0x000fe200078e0209 */
[----:B------:R-:W-:-:S02]  /*0530*/  PRMT R31, RZ, 0x7610, R31 ;  /* 0x00007610ff1f7816 */ /* 0x000fc4000000001f */
[----:B------:R-:W-:Y:S01]  /*0540*/  PRMT R35, RZ, 0x7610, R35 ;  /* 0x00007610ff237816 */ /* 0x000fe20000000023 */
[--C-:B------:R-:W-:Y:S01]  /*0550*/  IMAD R6, R6, 0xd2f00, R33.reuse ;  /* 0x000d2f0006067824 */ /* 0x100fe200078e0221 */
[----:B------:R-:W-:Y:S01]  /*0560*/  PRMT R33, RZ, 0x7610, R33 ;  /* 0x00007610ff217816 */ /* 0x000fe20000000021 */
[----:B------:R-:W-:Y:S01]  /*0570*/  IMAD R8, R8, 0xd2f00, R29 ;  /* 0x000d2f0008087824 */ /* 0x000fe200078e021d */
[----:B------:R-:W-:Y:S01]  /*0580*/  PRMT R36, RZ, 0x7610, R36 ;  /* 0x00007610ff247816 */ /* 0x000fe20000000024 */
[-C--:B------:R-:W-:Y:S01]  /*0590*/  IMAD.WIDE R4, R4, R9.reuse, c[0x0][0x160] ;  /* 0x0000580004047625 */ /* 0x080fe200078e0209 */
[----:B------:R-:W2:Y:S03]  /*05a0*/  @P1 LDG.E.EL.U16 R31, [R2.64] ;  /* 0x00000004021f1981 */ /* 0x000ea6000c2e1500 */
[-C--:B------:R-:W-:Y:S01]  /*05b0*/  IMAD.WIDE R6, R6, R9.reuse, c[0x0][0x160] ;  /* 0x0000580006067625 */ /* 0x080fe200078e0209 */
[----:B------:R-:W3:Y:S03]  /*05c0*/  @P2 LDG.E.EL.U16 R33, [R4.64] ;  /* 0x0000000404212981 */ /* 0x000ee6000c2e1500 */
[----:B------:R-:W-:Y:S01]  /*05d0*/  IMAD.WIDE R8, R8, R9, c[0x0][0x160] ;  /* 0x0000580008087625 */ /* 0x000fe200078e0209 */
[----:B------:R-:W4:Y:S04]  /*05e0*/  @P3 LDG.E.EL.U16 R35, [R6.64] ;  /* 0x0000000406233981 */ /* 0x000f28000c2e1500 */
[----:B------:R-:W5:Y:S01]  /*05f0*/  @P4 LDG.E.EL.U16 R36, [R8.64] ;  /* 0x0000000408244981 */ /* 0x000f62000c2e1500 */
[----:B------:R-:W-:-:S02]  /*0600*/  ISETP.NE.AND P5, PT, R10, -0x400, PT ;  /* 0xfffffc000a00780c */ /* 0x000fc40003fa5270 */
[----:B------:R-:W-:Y:S02]  /*0610*/  MOV R30, 0x3f800000 ;  /* 0x3f800000001e7802 */ /* 0x000fe40000000f00 */
[----:B------:R-:W-:Y:S02]  /*0620*/  MOV R27, 0x3f800000 ;  /* 0x3f800000001b7802 */ /* 0x000fe40000000f00 */
[----:B------:R-:W-:Y:S02]  /*0630*/  MOV R28, 0x3f800000 ;  /* 0x3f800000001c7802 */ /* 0x000fe40000000f00 */
[----:B------:R-:W-:Y:S02]  /*0640*/  MOV R26, 0x3f800000 ;  /* 0x3f800000001a7802 */ /* 0x000fe40000000f00 */
[----:B------:R-:W-:Y:S02]  /*0650*/  MOV R29, RZ ;  /* 0x000000ff001d7202 */ /* 0x000fe40000000f00 */
[----:B------:R-:W-:-:S02]  /*0660*/  MOV R34, RZ ;  /* 0x000000ff00227202 */ /* 0x000fc40000000f00 */
[----:B--2---:R-:W-:Y:S02]  /*0670*/  SEL R31, R31, RZ, P1 ;  /* 0x000000ff1f1f7207 */ /* 0x004fe40000800000 */
[----:B---3--:R-:W-:Y:S02]  /*0680*/  SEL R3, R33, RZ, P2 ;  /* 0x000000ff21037207 */ /* 0x008fe40001000000 */
[----:B----4-:R-:W-:Y:S02]  /*0690*/  SEL R35, R35, RZ, P3 ;  /* 0x000000ff23237207 */ /* 0x010fe40001800000 */
[----:B-----5:R-:W-:Y:S01]  /*06a0*/  SEL R36, R36, RZ, P4 ;  /* 0x000000ff24247207 */ /* 0x020fe20002000000 */
[----:B------:R-:W-:Y:S01]  /*06b0*/  CS2R R32, SRZ ;  /* 0x0000000000207805 */ /* 0x000fe2000001ff00 */
[----:B------:R-:W-:Y:S02]  /*06c0*/  HADD2.F32 R6, -RZ, R31.H0_H0 ;  /* 0x2000001fff067230 */ /* 0x000fe40000004100 */
[----:B------:R-:W-:-:S02]  /*06d0*/  HADD2.F32 R3, -RZ, R3.H0_H0 ;  /* 0x20000003ff037230 */ /* 0x000fc40000004100 */
[----:B------:R-:W-:Y:S02]  /*06e0*/  HADD2.F32 R5, -RZ, R35.H0_H0 ;  /* 0x20000023ff057230 */ /* 0x000fe40000004100 */
[----:B------:R-:W-:Y:S01]  /*06f0*/  HADD2.F32 R2, -RZ, R36.H0_H0 ;  /* 0x20000024ff027230 */ /* 0x000fe20000004100 */
[----:B------:R-:W-:Y:S05]  /*0700*/  @!P5 BRA `(.L_x_0) ;  /* 0x000004800000d947 */ /* 0x000fea0003800000 */
[----:B------:R-:W-:Y:S01]  /*0710*/  FADD R30, R11, 1 ;  /* 0x3f8000000b1e7421 */ /* 0x000fe20000000000 */
[----:B------:R-:W-:Y:S06]  /*0720*/  BAR.SYNC 0x0 ;  /* 0x0000000000007b1d */ /* 0x000fec0000000000 */
[----:B------:R-:W-:Y:S01]  /*0730*/  STS [R21.X8], R30 ;  /* 0x0000001e15007388 */ /* 0x000fe20000008800 */
[----:B------:R-:W-:Y:S01]  /*0740*/  FADD R27, R12, 1 ;  /* 0x3f8000000c1b7421 */ /* 0x000fe20000000000 */
[----:B------:R-:W-:Y:S01]  /*0750*/  FADD R28, R13, 1 ;  /* 0x3f8000000d1c7421 */ /* 0x000fe20000000000 */
[----:B------:R-:W-:Y:S01]  /*0760*/  FADD R26, R14, 1 ;  /* 0x3f8000000e1a7421 */ /* 0x000fe20000000000 */
[----:B------:R-:W-:Y:S06]  /*0770*/  BAR.SYNC 0x0 ;  /* 0x0000000000007b1d */ /* 0x000fec0000000000 */
[----:B------:R-:W0:Y:S01]  /*0780*/  LDS R33, [R21.X8] ;  /* 0x0000000015217984 */ /* 0x000e220000008800 */
[----:B------:R-:W-:Y:S01]  /*0790*/  FADD R32, R6, -R19 ;  /* 0x8000001306207221 */ /* 0x000fe20000000000 */
[----:B------:R-:W-:-:S02]  /*07a0*/  FADD R29, R3, -R20 ;  /* 0x80000014031d7221 */ /* 0x000fc40000000000 */
[----:B------:R-:W-:Y:S06]  /*07b0*/  BAR.SYNC 0x0 ;  /* 0x0000000000007b1d */ /* 0x000fec0000000000 */
[----:B------:R-:W-:Y:S01]  /*07c0*/  STS [R21.X8], R27 ;  /* 0x0000001b15007388 */ /* 0x000fe20000008800 */
[----:B------:R-:W-:Y:S01]  /*07d0*/  FMUL R7, R32, 0.25 ;  /* 0x3e80000020077820 */ /* 0x000fe20000400000 */
[----:B------:R-:W-:Y:S02]  /*07e0*/  FMUL R36, R29, 0.25 ;  /* 0x3e8000001d247820 */ /* 0x000fe40000400000 */
[----:B------:R-:W-:Y:S06]  /*07f0*/  BAR.SYNC 0x0 ;  /* 0x0000000000007b1d */ /* 0x000fec0000000000 */
[----:B------:R-:W1:Y:S04]  /*0800*/  LDS R34, [R21.X8] ;  /* 0x0000000015227984 */ /* 0x000e680000008800 */
[----:B------:R-:W-:Y:S06]  /*0810*/  BAR.SYNC 0x0 ;  /* 0x0000000000007b1d */ /* 0x000fec0000000000 */
[----:B------:R-:W-:Y:S04]  /*0820*/  STS [R21.X8], R28 ;  /* 0x0000001c15007388 */ /* 0x000fe80000008800 */
[----:B------:R-:W-:Y:S06]  /*0830*/  BAR.SYNC 0x0 ;  /* 0x0000000000007b1d */ /* 0x000fec0000000000 */
[----:B------:R-:W2:Y:S04]  /*0840*/  LDS R31, [R21.X8] ;  /* 0x00000000151f7984 */ /* 0x000ea80000008800 */
[----:B------:R-:W-:Y:S06]  /*0850*/  BAR.SYNC 0x0 ;  /* 0x0000000000007b1d */ /* 0x000fec0000000000 */
[C---:B0-----:R-:W-:Y:S01]  /*0860*/  FSETP.GT.AND P6, PT, |R33|.reuse, 8.50705917302346158658e+37, PT ;  /* 0x7e8000002100780b */ /* 0x041fe20003fc4200 */
[----:B------:R-:W-:Y:S04]  /*0870*/  STS [R21.X8], R26 ;  /* 0x0000001a15007388 */ /* 0x000fe80000008800 */
[----:B------:R-:W-:Y:S06]  /*0880*/  BAR.SYNC 0x0 ;  /* 0x0000000000007b1d */ /* 0x000fec0000000000 */
[----:B------:R-:W-:Y:S01]  /*0890*/  FSETP.GEU.AND P5, PT, |R33|, 1.175494350822287508e-38, PT ;  /* 0x008000002100780b */ /* 0x000fe20003fae200 */
[----:B------:R-:W0:Y:S01]  /*08a0*/  LDS R9, [R21.X8] ;  /* 0x0000000015097984 */ /* 0x000e220000008800 */
[----:B------:R-:W-:Y:S01]  /*08b0*/  FSEL R8, R7, R32, P6 ;  /* 0x0000002007087208 */ /* 0x000fe20003000000 */
[----:B------:R-:W-:Y:S01]  /*08c0*/  @P6 FMUL R33, R33, 0.25 ;  /* 0x3e80000021216820 */ /* 0x000fe20000400000 */
[----:B-1----:R-:W-:-:S04]  /*08d0*/  FSETP.GT.AND P6, PT, |R34|, 8.50705917302346158658e+37, PT ;  /* 0x7e8000002200780b */ /* 0x002fc80003fc4200 */
[----:B------:R-:W-:-:S05]  /*08e0*/  FSEL R7, R36, R29, P6 ;  /* 0x0000001d24077208 */ /* 0x000fca0003000000 */
[----:B------:R-:W-:Y:S01]  /*08f0*/  @!P5 FMUL R33, R33, 16777216 ;  /* 0x4b8000002121d820 */ /* 0x000fe20000400000 */
[----:B------:R-:W-:Y:S01]  /*0900*/  @!P5 FMUL R8, R8, 16777216 ;  /* 0x4b8000000808d820 */ /* 0x000fe20000400000 */
[C---:B------:R-:W-:Y:S02]  /*0910*/  FSETP.GEU.AND P5, PT, |R34|.reuse, 1.175494350822287508e-38, PT ;  /* 0x008000002200780b */ /* 0x040fe40003fae200 */
[----:B------:R-:W1:Y:S01]  /*0920*/  MUFU.RCP R4, R33 ;  /* 0x0000002100047308 */ /* 0x000e620000001000 */
[----:B------:R-:W-:Y:S01]  /*0930*/  @P6 FMUL R34, R34, 0.25 ;  /* 0x3e80000022226820 */ /* 0x000fe20000400000 */
[----:B--2---:R-:W-:-:S09]  /*0940*/  FSETP.GT.AND P6, PT, |R31|, 8.50705917302346158658e+37, PT ;  /* 0x7e8000001f00780b */ /* 0x004fd20003fc4200 */
[----:B------:R-:W-:Y:S01]  /*0950*/  @!P5 FMUL R34, R34, 16777216 ;  /* 0x4b8000002222d820 */ /* 0x000fe20000400000 */
[----:B------:R-:W-:Y:S01]  /*0960*/  @!P5 FMUL R7, R7, 16777216 ;  /* 0x4b8000000707d820 */ /* 0x000fe20000400000 */
[C---:B------:R-:W-:Y:S02]  /*0970*/  FSETP.GEU.AND P5, PT, |R31|.reuse, 1.175494350822287508e-38, PT ;  /* 0x008000001f00780b */ /* 0x040fe40003fae200 */
[----:B------:R-:W-:Y:S01]  /*0980*/  @P6 FMUL R31, R31, 0.25 ;  /* 0x3e8000001f1f6820 */ /* 0x000fe20000400000 */
[----:B-1----:R-:W-:Y:S01]  /*0990*/  FFMA R4, R4, R8, R19 ;  /* 0x0000000804047223 */ /* 0x002fe20000000013 */
[----:B------:R-:W-:Y:S01]  /*09a0*/  FADD R8, R5, -R22 ;  /* 0x8000001605087221 */ /* 0x000fe20000000000 */
[----:B------:R-:W1:Y:S02]  /*09b0*/  MUFU.RCP R35, R34 ;  /* 0x0000002200237308 */ /* 0x000e640000001000 */
[----:B------:R-:W-:Y:S01]  /*09c0*/  FADD R6, R6, -R4 ;  /* 0x8000000406067221 */ /* 0x000fe20000000000 */
[----:B------:R-:W-:-:S03]  /*09d0*/  FMUL R33, R8, 0.25 ;  /* 0x3e80000008217820 */ /* 0x000fc60000400000 */
[----:B------:R-:W-:Y:S01]  /*09e0*/  FFMA R32, R32, R6, R15 ;  /* 0x0000000620207223 */ /* 0x000fe2000000000f */
[----:B------:R-:W-:Y:S01]  /*09f0*/  MOV R6, R4 ;  /* 0x0000000400067202 */ /* 0x000fe20000000f00 */
[----:B------:R-:W-:Y:S01]  /*0a00*/  @!P5 FMUL R31, R31, 16777216 ;  /* 0x4b8000001f1fd820 */ /* 0x000fe20000400000 */
[----:B------:R-:W-:Y:S02]  /*0a10*/  FSEL R33, R33, R8, P6 ;  /* 0x0000000821217208 */ /* 0x000fe40003000000 */
[----:B0-----:R-:W-:-:S03]  /*0a20*/  FSETP.GT.AND P6, PT, |R9|, 8.50705917302346158658e+37, PT ;  /* 0x7e8000000900780b */ /* 0x001fc60003fc4200 */
[----:B------:R-:W0:Y:S01]  /*0a30*/  MUFU.RCP R31, R31 ;  /* 0x0000001f001f7308 */ /* 0x000e220000001000 */
[----:B------:R-:W-:Y:S01]  /*0a40*/  @!P5 FMUL R33, R33, 16777216 ;  /* 0x4b8000002121d820 */ /* 0x000fe20000400000 */
[----:B------:R-:W-:Y:S01]  /*0a50*/  FSETP.GEU.AND P5, PT, |R9|, 1.175494350822287508e-38, PT ;  /* 0x008000000900780b */ /* 0x000fe20003fae200 */
[----:B-1----:R-:W-:-:S04]  /*0a60*/  FFMA R36, R35, R7, R20 ;  /* 0x0000000723247223 */ /* 0x002fc80000000014 */
[----:B------:R-:W-:-:S03]  /*0a70*/  FADD R3, R3, -R36 ;  /* 0x8000002403037221 */ /* 0x000fc60000000000 */
[----:B------:R-:W-:Y:S01]  /*0a80*/  @P6 FMUL R9, R9, 0.25 ;  /* 0x3e80000009096820 */ /* 0x000fe20000400000 */
[----:B------:R-:W-:Y:S01]  /*0a90*/  FFMA R29, R29, R3, R16 ;  /* 0x000000031d1d7223 */ /* 0x000fe20000000010 */
[----:B------:R-:W-:-:S03]  /*0aa0*/  MOV R3, R36 ;  /* 0x0000002400037202 */ /* 0x000fc60000000f00 */
[----:B------:R-:W-:Y:S01]  /*0ab0*/  @!P5 FMUL R9, R9, 16777216 ;  /* 0x4b8000000909d820 */ /* 0x000fe20000400000 */
[----:B0-----:R-:W-:Y:S01]  /*0ac0*/  FFMA R7, R31, R33, R22 ;  /* 0x000000211f077223 */ /* 0x001fe20000000016 */
[----:B------:R-:W-:Y:S02]  /*0ad0*/  FADD R33, R2, -R23 ;  /* 0x8000001702217221 */ /* 0x000fe40000000000 */
[----:B------:R-:W0:Y:S02]  /*0ae0*/  MUFU.RCP R34, R9 ;  /* 0x0000000900227308 */ /* 0x000e240000001000 */
[----:B------:R-:W-:-:S05]  /*0af0*/  FMUL R35, R33, 0.25 ;  /* 0x3e80000021237820 */ /* 0x000fca0000400000 */
[----:B------:R-:W-:-:S05]  /*0b00*/  FSEL R31, R35, R33, P6 ;  /* 0x00000021231f7208 */ /* 0x000fca0003000000 */
[----:B------:R-:W-:-:S04]  /*0b10*/  @!P5 FMUL R31, R31, 16777216 ;  /* 0x4b8000001f1fd820 */ /* 0x000fc80000400000 */
[----:B0-----:R-:W-:Y:S01]  /*0b20*/  FFMA R31, R34, R31, R23 ;  /* 0x0000001f221f7223 */ /* 0x001fe20000000017 */
[----:B------:R-:W-:Y:S01]  /*0b30*/  FADD R34, R5, -R7 ;  /* 0x8000000705227221 */ /* 0x000fe20000000000 */
[----:B------:R-:W-:Y:S02]  /*0b40*/  MOV R5, R7 ;  /* 0x0000000700057202 */ /* 0x000fe40000000f00 */
[----:B------:R-:W-:Y:S01]  /*0b50*/  FADD R2, R2, -R31 ;  /* 0x8000001f02027221 */ /* 0x000fe20000000000 */
[----:B------:R-:W-:-:S03]  /*0b60*/  FFMA R34, R8, R34, R17 ;  /* 0x0000002208227223 */ /* 0x000fc60000000011 */
[----:B------:R-:W-:Y:S01]  /*0b70*/  FFMA R33, R33, R2, R18 ;  /* 0x0000000221217223 */ /* 0x000fe20000000012 */
[----:B------:R-:W-:-:S02]  /*0b80*/  MOV R2, R31 ;  /* 0x0000001f00027202 */ /* 0x000fc40000000f00 */
.L_x_0:
[----:B------:R-:W-:Y:S02]  /*0b90*/  IADD3 R10, R10, 0x400, RZ ;  /* 0x000004000a0a7810 */ /* 0x000fe40007ffe0ff */
[----:B------:R-:W-:Y:S02]  /*0ba0*/  FSEL R19, R6, R19, P1 ;  /* 0x0000001306137208 */ /* 0x000fe40000800000 */
[----:B------:R-:W-:Y:S02]  /*0bb0*/  ISETP.GE.U32.AND P5, PT, R10, 0x7ce8, PT ;  /* 0x00007ce80a00780c */ /* 0x000fe40003fa6070 */
[----:B------:R-:W-:Y:S02]  /*0bc0*/  FSEL R20, R3, R20, P2 ;  /* 0x0000001403147208 */ /* 0x000fe40001000000 */
[----:B------:R-:W-:Y:S02]  /*0bd0*/  FSEL R22, R5, R22, P3 ;  /* 0x0000001605167208 */ /* 0x000fe40001800000 */
[----:B------:R-:W-:-:S02]  /*0be0*/  FSEL R23, R2, R23, P4 ;  /* 0x0000001702177208 */ /* 0x000fc40002000000 */
[----:B------:R-:W-:Y:S02]  /*0bf0*/  FSEL R15, R32, R15, P1 ;  /* 0x0000000f200f7208 */ /* 0x000fe40000800000 */
[----:B------:R-:W-:Y:S02]  /*0c00*/  FSEL R16, R29, R16, P2 ;  /* 0x000000101d107208 */ /* 0x000fe40001000000 */
[----:B------:R-:W-:Y:S02]  /*0c10*/  FSEL R17, R34, R17, P3 ;  /* 0x0000001122117208 */ /* 0x000fe40001800000 */
[----:B------:R-:W-:Y:S02]  /*0c20*/  FSEL R18, R33, R18, P4 ;  /* 0x0000001221127208 */ /* 0x000fe40002000000 */
[----:B------:R-:W-:Y:S02]  /*0c30*/  FSEL R11, R30, R11, P1 ;  /* 0x0000000b1e0b7208 */ /* 0x000fe40000800000 */
[----:B------:R-:W-:-:S02]  /*0c40*/  FSEL R12, R27, R12, P2 ;  /* 0x0000000c1b0c7208 */ /* 0x000fc40001000000 */
[----:B------:R-:W-:Y:S02]  /*0c50*/  FSEL R13, R28, R13, P3 ;  /* 0x0000000d1c0d7208 */ /* 0x000fe40001800000 */
[----:B------:R-:W-:Y:S01]  /*0c60*/  FSEL R14, R26, R14, P4 ;  /* 0x0000000e1a0e7208 */ /* 0x000fe20002000000 */
[----:B------:R-:W-:Y:S05]  /*0c70*/  @!P5 BRA `(.L_x_1) ;  /* 0xfffff4d00000d947 */ /* 0x000fea000383ffff */
[----:B------:R-:W-:Y:S06]  /*0c80*/  BAR.SYNC 0x0 ;  /* 0x0000000000007b1d */ /* 0x000fec0000000000 */
[----:B------:R-:W-:Y:S01]  /*0c90*/  STS [R21.X8], R11 ;  /* 0x0000000b15007388 */ /* 0x000fe20000008800 */
[----:B------:R-:W-:Y:S01]  /*0ca0*/  FADD R20, -R19, R20 ;  /* 0x0000001413147221 */ /* 0x000fe20000000100 */
[----:B------:R-:W-:-:S02]  /*0cb0*/  FADD R16, R15, R16 ;  /* 0x000000100f107221 */ /* 0x000fc40000000000 */
[----:B------:R-:W-:Y:S06]  /*0cc0*/  BAR.SYNC 0x0 ;  /* 0x0000000000007b1d */ /* 0x000fec0000000000 */
[----:B------:R-:W0:Y:S01]  /*0cd0*/  LDS R10, [R21.X8] ;  /* 0x00000000150a7984 */ /* 0x000e220000008800 */
[----:B------:R-:W-:-:S03]  /*0ce0*/  FMUL R11, R20, R20 ;  /* 0x00000014140b7220 */ /* 0x000fc60000400000 */
[----:B------:R-:W-:Y:S06]  /*0cf0*/  BAR.SYNC 0x0 ;  /* 0x0000000000007b1d */ /* 0x000fec0000000000 */
[----:B------:R-:W-:Y:S04]  /*0d00*/  STS [R21.X8], R12 ;  /* 0x0000000c15007388 */ /* 0x000fe80000008800 */
[----:B------:R-:W-:Y:S06]  /*0d10*/  BAR.SYNC 0x0 ;  /* 0x0000000000007b1d */ /* 0x000fec0000000000 */
[----:B------:R-:W1:Y:S04]  /*0d20*/  LDS R25, [R21.X8] ;  /* 0x0000000015197984 */ /* 0x000e680000008800 */
[----:B------:R-:W-:Y:S06]  /*0d30*/  BAR.SYNC 0x0 ;  /* 0x0000000000007b1d */ /* 0x000fec0000000000 */
[----:B------:R-:W-:Y:S04]  /*0d40*/  STS [R21.X8], R13 ;  /* 0x0000000d15007388 */ /* 0x000fe80000008800 */
[----:B------:R-:W-:Y:S06]  /*0d50*/  BAR.SYNC 0x0 ;  /* 0x0000000000007b1d */ /* 0x000fec0000000000 */
[----:B------:R-:W2:Y:S01]  /*0d60*/  LDS R24, [R21.X8] ;  /* 0x0000000015187984 */ /* 0x000ea20000008800 */
[----:B0-----:R-:W-:-:S03]  /*0d70*/  FMUL R11, R10, R11 ;  /* 0x0000000b0a0b7220 */ /* 0x001fc60000400000 */
[----:B------:R-:W-:Y:S06]  /*0d80*/  BAR.SYNC 0x0 ;  /* 0x0000000000007b1d */ /* 0x000fec0000000000 */
[----:B------:R-:W-:Y:S04]  /*0d90*/  STS [R21.X8], R14 ;  /* 0x0000000e15007388 */ /* 0x000fe80000008800 */
[----:B------:R-:W-:Y:S06]  /*0da0*/  BAR.SYNC 0x0 ;  /* 0x0000000000007b1d */ /* 0x000fec0000000000 */
[----:B------:R-:W0:Y:S01]  /*0db0*/  LDS R6, [R21.X8] ;  /* 0x0000000015067984 */ /* 0x000e220000008800 */
[----:B-1----:R-:W-:-:S03]  /*0dc0*/  FADD R7, R10, R25 ;  /* 0x000000190a077221 */ /* 0x002fc60000000000 */
[----:B------:R-:W-:Y:S06]  /*0dd0*/  BAR.SYNC 0x0 ;  /* 0x0000000000007b1d */ /* 0x000fec0000000000 */
[C---:B------:R-:W-:Y:S01]  /*0de0*/  FSETP.GEU.AND P4, PT, |R7|.reuse, 1.175494350822287508e-38, PT ;  /* 0x008000000700780b */ /* 0x040fe20003f8e200 */
[C---:B------:R-:W-:Y:S01]  /*0df0*/  FMUL R8, R7.reuse, 0.25 ;  /* 0x3e80000007087820 */ /* 0x040fe20000400000 */
[----:B------:R-:W-:Y:S02]  /*0e00*/  FSETP.GT.AND P3, PT, |R7|, 8.50705917302346158658e+37, PT ;  /* 0x7e8000000700780b */ /* 0x000fe40003f64200 */
[----:B------:R-:W-:-:S02]  /*0e10*/  ISETP.EQ.AND P0, PT, R21, RZ, !P0 ;  /* 0x000000ff1500720c */ /* 0x000fc40004702270 */
[----:B------:R-:W-:Y:S01]  /*0e20*/  FSEL R8, R8, R7, P3 ;  /* 0x0000000708087208 */ /* 0x000fe20001800000 */
[----:B--2---:R-:W-:-:S06]  /*0e30*/  FADD R9, R24, R7 ;  /* 0x0000000718097221 */ /* 0x004fcc0000000000 */
[----:B------:R-:W-:Y:S01]  /*0e40*/  @!P4 FMUL R8, R8, 16777216 ;  /* 0x4b8000000808c820 */ /* 0x000fe20000400000 */
[C---:B------:R-:W-:Y:S01]  /*0e50*/  FMUL R12, R9.reuse, 0.25 ;  /* 0x3e800000090c7820 */ /* 0x040fe20000400000 */
[----:B------:R-:W-:Y:S01]  /*0e60*/  FSETP.GEU.AND P2, PT, |R9|, 1.175494350822287508e-38, PT ;  /* 0x008000000900780b */ /* 0x000fe20003f4e200 */
[----:B------:R-:W-:Y:S01]  /*0e70*/  @P3 FMUL R25, R25, 0.25 ;  /* 0x3e80000019193820 */ /* 0x000fe20000400000 */
[----:B------:R-:W-:Y:S02]  /*0e80*/  FSETP.GT.AND P1, PT, |R9|, 8.50705917302346158658e+37, PT ;  /* 0x7e8000000900780b */ /* 0x000fe40003f24200 */
[----:B------:R-:W1:Y:S01]  /*0e90*/  MUFU.RCP R8, R8 ;  /* 0x0000000800087308 */ /* 0x000e620000001000 */
[----:B------:R-:W-:Y:S01]  /*0ea0*/  @!P4 FMUL R25, R25, 16777216 ;  /* 0x4b8000001919c820 */ /* 0x000fe20000400000 */
[----:B------:R-:W-:Y:S02]  /*0eb0*/  FSEL R12, R12, R9, P1 ;  /* 0x000000090c0c7208 */ /* 0x000fe40000800000 */
[----:B------:R-:W-:-:S05]  /*0ec0*/  FSETP.NEU.AND P4, PT, R7, RZ, PT ;  /* 0x000000ff0700720b */ /* 0x000fca0003f8d000 */
[----:B------:R-:W-:Y:S01]  /*0ed0*/  @!P2 FMUL R12, R12, 16777216 ;  /* 0x4b8000000c0ca820 */ /* 0x000fe20000400000 */
[----:B0-----:R-:W-:Y:S01]  /*0ee0*/  FADD R5, R6, R9 ;  /* 0x0000000906057221 */ /* 0x001fe20000000000 */
[----:B------:R-:W-:Y:S02]  /*0ef0*/  @P1 FMUL R24, R24, 0.25 ;  /* 0x3e80000018181820 */ /* 0x000fe40000400000 */
[----:B------:R-:W0:Y:S01]  /*0f00*/  MUFU.RCP R13, R12 ;  /* 0x0000000c000d7308 */ /* 0x000e220000001000 */
[----:B------:R-:W-:Y:S01]  /*0f10*/  FSETP.NEU.AND P1, PT, R9, RZ, PT ;  /* 0x000000ff0900720b */ /* 0x000fe20003f2d000 */
[C---:B------:R-:W-:Y:S01]  /*0f20*/  FMUL R14, R5.reuse, 0.25 ;  /* 0x3e800000050e7820 */ /* 0x040fe20000400000 */
[C---:B------:R-:W-:Y:S01]  /*0f30*/  FSETP.GEU.AND P5, PT, |R5|.reuse, 1.175494350822287508e-38, PT ;  /* 0x008000000500780b */ /* 0x040fe20003fae200 */
[----:B-1----:R-:W-:Y:S01]  /*0f40*/  FMUL R25, R8, R25 ;  /* 0x0000001908197220 */ /* 0x002fe20000400000 */
[C---:B------:R-:W-:Y:S01]  /*0f50*/  FSETP.GT.AND P3, PT, |R5|.reuse, 8.50705917302346158658e+37, PT ;  /* 0x7e8000000500780b */ /* 0x040fe20003f64200 */
[----:B------:R-:W1:Y:S01]  /*0f60*/  SHFL.BFLY PT, R8, R5, 0x10, 0x1f ;  /* 0x0e001f0005087f89 */ /* 0x000e6200000e0000 */
[----:B------:R-:W-:Y:S01]  /*0f70*/  @!P2 FMUL R24, R24, 16777216 ;  /* 0x4b8000001818a820 */ /* 0x000fe20000400000 */
[----:B------:R-:W-:-:S02]  /*0f80*/  FSETP.NEU.AND P2, PT, R5, RZ, PT ;  /* 0x000000ff0500720b */ /* 0x000fc40003f4d000 */
[----:B------:R-:W-:Y:S02]  /*0f90*/  FSEL R14, R14, R5, P3 ;  /* 0x000000050e0e7208 */ /* 0x000fe40001800000 */
[----:B------:R-:W-:-:S04]  /*0fa0*/  FSEL R25, R25, RZ, P4 ;  /* 0x000000ff19197208 */ /* 0x000fc80002000000 */
[----:B------:R-:W-:Y:S01]  /*0fb0*/  @!P5 FMUL R14, R14, 16777216 ;  /* 0x4b8000000e0ed820 */ /* 0x000fe20000400000 */
[----:B------:R-:W-:Y:S01]  /*0fc0*/  FFMA R19, R20, R25, R19 ;  /* 0x0000001914137223 */ /* 0x000fe20000000013 */
[----:B0-----:R-:W-:Y:S01]  /*0fd0*/  FMUL R13, R13, R24 ;  /* 0x000000180d0d7220 */ /* 0x001fe20000400000 */
[----:B------:R-:W-:Y:S01]  /*0fe0*/  @P3 FMUL R6, R6, 0.25 ;  /* 0x3e80000006063820 */ /* 0x000fe20000400000 */
[----:B------:R-:W0:Y:S01]  /*0ff0*/  MUFU.RCP R27, R14 ;  /* 0x0000000e001b7308 */ /* 0x000e220000001000 */
[----:B------:R-:W-:Y:S01]  /*1000*/  FADD R22, R22, -R19 ;  /* 0x8000001316167221 */ /* 0x000fe20000000000 */
[----:B------:R-:W-:Y:S01]  /*1010*/  FFMA R16, R25, R11, R16 ;  /* 0x0000000b19107223 */ /* 0x000fe20000000010 */
[----:B------:R-:W-:Y:S01]  /*1020*/  @!P5 FMUL R6, R6, 16777216 ;  /* 0x4b8000000606d820 */ /* 0x000fe20000400000 */
[----:B------:R-:W-:Y:S01]  /*1030*/  FSEL R13, R13, RZ, P1 ;  /* 0x000000ff0d0d7208 */ /* 0x000fe20000800000 */
[----:B------:R-:W-:Y:S01]  /*1040*/  FMUL R12, R22, R22 ;  /* 0x00000016160c7220 */ /* 0x000fe20000400000 */
[----:B------:R-:W-:-:S03]  /*1050*/  FADD R16, R17, R16 ;  /* 0x0000001011107221 */ /* 0x000fc60000000000 */
[----:B------:R-:W-:Y:S01]  /*1060*/  FFMA R22, R22, R13, R19 ;  /* 0x0000000d16167223 */ /* 0x000fe20000000013 */
[----:B-1----:R-:W-:Y:S01]  /*1070*/  FADD R10, R5, R8 ;  /* 0x00000008050a7221 */ /* 0x002fe20000000000 */
[----:B------:R-:W-:Y:S02]  /*1080*/  FMUL R12, R7, R12 ;  /* 0x0000000c070c7220 */ /* 0x000fe40000400000 */
[----:B------:R-:W-:Y:S01]  /*1090*/  FADD R23, R23, -R22 ;  /* 0x8000001617177221 */ /* 0x000fe20000000000 */
[C---:B------:R-:W-:Y:S01]  /*10a0*/  FMUL R11, R10.reuse, 0.25 ;  /* 0x3e8000000a0b7820 */ /* 0x040fe20000400000 */
[C---:B------:R-:W-:Y:S01]  /*10b0*/  FSETP.GEU.AND P3, PT, |R10|.reuse, 1.175494350822287508e-38, PT ;  /* 0x008000000a00780b */ /* 0x040fe20003f6e200 */
[----:B0-----:R-:W-:Y:S01]  /*10c0*/  FMUL R27, R27, R6 ;  /* 0x000000061b1b7220 */ /* 0x001fe20000400000 */
[----:B------:R-:W-:Y:S01]  /*10d0*/  FSETP.GT.AND P1, PT, |R10|, 8.50705917302346158658e+37, PT ;  /* 0x7e8000000a00780b */ /* 0x000fe20003f24200 */
[----:B------:R-:W0:Y:S01]  /*10e0*/  SHFL.BFLY PT, R7, R10, 0x8, 0x1f ;  /* 0x0d001f000a077f89 */ /* 0x000e2200000e0000 */
[----:B------:R-:W-:Y:S01]  /*10f0*/  FFMA R13, R13, R12, R16 ;  /* 0x0000000c0d0d7223 */ /* 0x000fe20000000010 */
[----:B------:R-:W-:Y:S01]  /*1100*/  FMUL R6, R23, R23 ;  /* 0x0000001717067220 */ /* 0x000fe20000400000 */
[----:B------:R-:W-:-:S02]  /*1110*/  FSEL R27, R27, RZ, P2 ;  /* 0x000000ff1b1b7208 */ /* 0x000fc40001000000 */
[----:B------:R-:W-:Y:S01]  /*1120*/  FSEL R12, R11, R10, P1 ;  /* 0x0000000a0b0c7208 */ /* 0x000fe20000800000 */
[----:B------:R-:W-:Y:S01]  /*1130*/  FADD R18, R18, R13 ;  /* 0x0000000d12127221 */ /* 0x000fe20000000000 */
[----:B------:R-:W-:Y:S01]  /*1140*/  FMUL R6, R9, R6 ;  /* 0x0000000609067220 */ /* 0x000fe20000400000 */
[----:B------:R-:W-:Y:S01]  /*1150*/  FFMA R22, R23, R27, R22 ;  /* 0x0000001b17167223 */ /* 0x000fe20000000016 */
[----:B------:R-:W-:Y:S01]  /*1160*/  FSETP.NEU.AND P2, PT, R10, RZ, PT ;  /* 0x000000ff0a00720b */ /* 0x000fe20003f4d000 */
[----:B------:R-:W-:Y:S01]  /*1170*/  @!P3 FMUL R12, R12, 16777216 ;  /* 0x4b8000000c0cb820 */ /* 0x000fe20000400000 */
[----:B------:R-:W-:Y:S01]  /*1180*/  FFMA R18, R27, R6, R18 ;  /* 0x000000061b127223 */ /* 0x000fe20000000012 */
[----:B------:R-:W-:Y:S01]  /*1190*/  @P1 FMUL R8, R8, 0.25 ;  /* 0x3e80000008081820 */ /* 0x000fe20000400000 */
[----:B------:R-:W1:Y:S01]  /*11a0*/  SHFL.BFLY PT, R11, R22, 0x10, 0x1f ;  /* 0x0e001f00160b7f89 */ /* 0x000e6200000e0000 */
[----:B------:R-:W2:Y:S02]  /*11b0*/  MUFU.RCP R9, R12 ;  /* 0x0000000c00097308 */ /* 0x000ea40000001000 */
[----:B------:R-:W-:Y:S01]  /*11c0*/  @!P3 FMUL R8, R8, 16777216 ;  /* 0x4b8000000808b820 */ /* 0x000fe20000400000 */
[----:B------:R-:W3:Y:S01]  /*11d0*/  SHFL.BFLY PT, R13, R18, 0x10, 0x1f ;  /* 0x0e001f00120d7f89 */ /* 0x000ee200000e0000 */
[----:B0-----:R-:W-:-:S04]  /*11e0*/  FADD R6, R10, R7 ;  /* 0x000000070a067221 */ /* 0x001fc80000000000 */
[C---:B------:R-:W-:Y:S01]  /*11f0*/  FMUL R15, R6.reuse, 0.25 ;  /* 0x3e800000060f7820 */ /* 0x040fe20000400000 */
[C---:B------:R-:W-:Y:S01]  /*1200*/  FSETP.GEU.AND P3, PT, |R6|.reuse, 1.175494350822287508e-38, PT ;  /* 0x008000000600780b */ /* 0x040fe20003f6e200 */
[----:B--2---:R-:W-:Y:S01]  /*1210*/  FMUL R8, R9, R8 ;  /* 0x0000000809087220 */ /* 0x004fe20000400000 */
[----:B------:R-:W-:Y:S01]  /*1220*/  FSETP.GT.AND P1, PT, |R6|, 8.50705917302346158658e+37, PT ;  /* 0x7e8000000600780b */ /* 0x000fe20003f24200 */
[----:B------:R-:W0:Y:S03]  /*1230*/  SHFL.BFLY PT, R9, R6, 0x4, 0x1f ;  /* 0x0c801f0006097f89 */ /* 0x000e2600000e0000 */
[----:B------:R-:W-:Y:S01]  /*1240*/  FSEL R8, R8, RZ, P2 ;  /* 0x000000ff08087208 */ /* 0x000fe20001000000 */
[----:B-1----:R-:W-:Y:S01]  /*1250*/  FADD R11, -R22, R11 ;  /* 0x0000000b160b7221 */ /* 0x002fe20000000100 */
[----:B------:R-:W-:Y:S02]  /*1260*/  FSEL R15, R15, R6, P1 ;  /* 0x000000060f0f7208 */ /* 0x000fe40000800000 */
[----:B------:R-:W-:Y:S01]  /*1270*/  FSETP.NEU.AND P2, PT, R6, RZ, PT ;  /* 0x000000ff0600720b */ /* 0x000fe20003f4d000 */
[C---:B------:R-:W-:Y:S01]  /*1280*/  FFMA R22, R11.reuse, R8, R22 ;  /* 0x000000080b167223 */ /* 0x040fe20000000016 */
[----:B------:R-:W-:Y:S01]  /*1290*/  FMUL R12, R11, R11 ;  /* 0x0000000b0b0c7220 */ /* 0x000fe20000400000 */
[----:B------:R-:W-:Y:S01]  /*12a0*/  @!P3 FMUL R15, R15, 16777216 ;  /* 0x4b8000000f0fb820 */ /* 0x000fe20000400000 */
[----:B---3--:R-:W-:Y:S01]  /*12b0*/  FADD R13, R18, R13 ;  /* 0x0000000d120d7221 */ /* 0x008fe20000000000 */
[----:B------:R-:W-:Y:S01]  /*12c0*/  @P1 FMUL R7, R7, 0.25 ;  /* 0x3e80000007071820 */ /* 0x000fe20000400000 */
[----:B------:R-:W1:Y:S01]  /*12d0*/  SHFL.BFLY PT, R11, R22, 0x8, 0x1f ;  /* 0x0d001f00160b7f89 */ /* 0x000e6200000e0000 */
[----:B------:R-:W-:Y:S01]  /*12e0*/  FMUL R12, R5, R12 ;  /* 0x0000000c050c7220 */ /* 0x000fe20000400000 */
[----:B------:R-:W2:Y:S01]  /*12f0*/  MUFU.RCP R14, R15 ;  /* 0x0000000f000e7308 */ /* 0x000ea20000001000 */
[----:B------:R-:W-:-:S02]  /*1300*/  @!P3 FMUL R7, R7, 16777216 ;  /* 0x4b8000000707b820 */ /* 0x000fc40000400000 */
[----:B------:R-:W-:-:S05]  /*1310*/  FFMA R12, R8, R12, R13 ;  /* 0x0000000c080c7223 */ /* 0x000fca000000000d */
[----:B------:R-:W3:Y:S01]  /*1320*/  SHFL.BFLY PT, R13, R12, 0x8, 0x1f ;  /* 0x0d001f000c0d7f89 */ /* 0x000ee200000e0000 */
[----:B0-----:R-:W-:-:S04]  /*1330*/  FADD R5, R6, R9 ;  /* 0x0000000906057221 */ /* 0x001fc80000000000 */
[C---:B------:R-:W-:Y:S01]  /*1340*/  FMUL R16, R5.reuse, 0.25 ;  /* 0x3e80000005107820 */ /* 0x040fe20000400000 */
[C---:B------:R-:W-:Y:S01]  /*1350*/  FSETP.GEU.AND P3, PT, |R5|.reuse, 1.175494350822287508e-38, PT ;  /* 0x008000000500780b */ /* 0x040fe20003f6e200 */
[----:B------:R-:W0:Y:S01]  /*1360*/  SHFL.BFLY PT, R8, R5, 0x2, 0x1f ;  /* 0x0c401f0005087f89 */ /* 0x000e2200000e0000 */
[----:B--2---:R-:W-:Y:S01]  /*1370*/  FMUL R14, R14, R7 ;  /* 0x000000070e0e7220 */ /* 0x004fe20000400000 */
[----:B------:R-:W-:-:S04]  /*1380*/  FSETP.GT.AND P1, PT, |R5|, 8.50705917302346158658e+37, PT ;  /* 0x7e8000000500780b */ /* 0x000fc80003f24200 */
[----:B------:R-:W-:Y:S01]  /*1390*/  FSEL R14, R14, RZ, P2 ;  /* 0x000000ff0e0e7208 */ /* 0x000fe20001000000 */
[----:B-1----:R-:W-:Y:S01]  /*13a0*/  FADD R11, -R22, R11 ;  /* 0x0000000b160b7221 */ /* 0x002fe20000000100 */
[----:B------:R-:W-:Y:S02]  /*13b0*/  FSEL R16, R16, R5, P1 ;  /* 0x0000000510107208 */ /* 0x000fe40000800000 */
[----:B------:R-:W-:Y:S01]  /*13c0*/  FSETP.NEU.AND P2, PT, R5, RZ, PT ;  /* 0x000000ff0500720b */ /* 0x000fe20003f4d000 */
[C---:B------:R-:W-:Y:S01]  /*13d0*/  FFMA R22, R11.reuse, R14, R22 ;  /* 0x0000000e0b167223 */ /* 0x040fe20000000016 */
[----:B------:R-:W-:Y:S01]  /*13e0*/  FMUL R11, R11, R11 ;  /* 0x0000000b0b0b7220 */ /* 0x000fe20000400000 */
[----:B------:R-:W-:Y:S02]  /*13f0*/  @!P3 FMUL R16, R16, 16777216 ;  /* 0x4b8000001010b820 */ /* 0x000fe40000400000 */
[----:B------:R-:W-:Y:S01]  /*1400*/  @P1 FMUL R9, R9, 0.25 ;  /* 0x3e80000009091820 */ /* 0x000fe20000400000 */
[----:B------:R-:W1:Y:S01]  /*1410*/  SHFL.BFLY PT, R15, R22, 0x4, 0x1f ;  /* 0x0c801f00160f7f89 */ /* 0x000e6200000e0000 */
[----:B------:R-:W-:Y:S01]  /*1420*/  FMUL R11, R10, R11 ;  /* 0x0000000b0a0b7220 */ /* 0x000fe20000400000 */
[----:B---3--:R-:W-:Y:S01]  /*1430*/  FADD R13, R12, R13 ;  /* 0x0000000d0c0d7221 */ /* 0x008fe20000000000 */
[----:B------:R-:W2:Y:S01]  /*1440*/  MUFU.RCP R16, R16 ;  /* 0x0000001000107308 */ /* 0x000ea20000001000 */
[----:B------:R-:W-:-:S02]  /*1450*/  @!P3 FMUL R9, R9, 16777216 ;  /* 0x4b8000000909b820 */ /* 0x000fc40000400000 */
[----:B------:R-:W-:Y:S01]  /*1460*/  FFMA R11, R14, R11, R13 ;  /* 0x0000000b0e0b7223 */ /* 0x000fe2000000000d */
[----:B0-----:R-:W-:-:S04]  /*1470*/  FADD R7, R5, R8 ;  /* 0x0000000805077221 */ /* 0x001fc80000000000 */
[----:B------:R-:W0:Y:S01]  /*1480*/  SHFL.BFLY PT, R10, R11, 0x4, 0x1f ;  /* 0x0c801f000b0a7f89 */ /* 0x000e2200000e0000 */
[C---:B------:R-:W-:Y:S01]  /*1490*/  FMUL R12, R7.reuse, 0.25 ;  /* 0x3e800000070c7820 */ /* 0x040fe20000400000 */
[C---:B------:R-:W-:Y:S02]  /*14a0*/  FSETP.GEU.AND P3, PT, |R7|.reuse, 1.175494350822287508e-38, PT ;  /* 0x008000000700780b */ /* 0x040fe40003f6e200 */
[----:B------:R-:W-:Y:S01]  /*14b0*/  FSETP.GT.AND P1, PT, |R7|, 8.50705917302346158658e+37, PT ;  /* 0x7e8000000700780b */ /* 0x000fe20003f24200 */
[----:B------:R-:W3:Y:S01]  /*14c0*/  SHFL.BFLY PT, R14, R7, 0x1, 0x1f ;  /* 0x0c201f00070e7f89 */ /* 0x000ee200000e0000 */
[----:B--2---:R-:W-:Y:S02]  /*14d0*/  FMUL R9, R16, R9 ;  /* 0x0000000910097220 */ /* 0x004fe40000400000 */
[----:B------:R-:W-:Y:S01]  /*14e0*/  FSEL R12, R12, R7, P1 ;  /* 0x000000070c0c7208 */ /* 0x000fe20000800000 */
[----:B-1----:R-:W-:Y:S02]  /*14f0*/  FADD R15, -R22, R15 ;  /* 0x0000000f160f7221 */ /* 0x002fe40000000100 */
[----:B------:R-:W-:-:S04]  /*1500*/  FSEL R9, R9, RZ, P2 ;  /* 0x000000ff09097208 */ /* 0x000fc80001000000 */
[----:B------:R-:W-:Y:S01]  /*1510*/  @!P3 FMUL R12, R12, 16777216 ;  /* 0x4b8000000c0cb820 */ /* 0x000fe20000400000 */
[C---:B------:R-:W-:Y:S01]  /*1520*/  FMUL R13, R15.reuse, R15 ;  /* 0x0000000f0f0d7220 */ /* 0x040fe20000400000 */
[----:B------:R-:W-:Y:S01]  /*1530*/  @P1 FMUL R8, R8, 0.25 ;  /* 0x3e80000008081820 */ /* 0x000fe20000400000 */
[----:B------:R-:W-:Y:S01]  /*1540*/  FFMA R15, R15, R9, R22 ;  /* 0x000000090f0f7223 */ /* 0x000fe20000000016 */
[----:B------:R-:W-:Y:S01]  /*1550*/  FSETP.NEU.AND P1, PT, R7, RZ, PT ;  /* 0x000000ff0700720b */ /* 0x000fe20003f2d000 */
[----:B------:R-:W-:Y:S01]  /*1560*/  FMUL R13, R6, R13 ;  /* 0x0000000d060d7220 */ /* 0x000fe20000400000 */
[----:B------:R-:W-:Y:S01]  /*1570*/  @!P3 FMUL R8, R8, 16777216 ;  /* 0x4b8000000808b820 */ /* 0x000fe20000400000 */
[----:B0-----:R-:W-:Y:S01]  /*1580*/  FADD R10, R11, R10 ;  /* 0x0000000a0b0a7221 */ /* 0x001fe20000000000 */
[----:B------:R-:W0:Y:S01]  /*1590*/  SHFL.BFLY PT, R6, R15, 0x2, 0x1f ;  /* 0x0c401f000f067f89 */ /* 0x000e2200000e0000 */
[----:B------:R1:W2:Y:S02]  /*15a0*/  MUFU.RCP R11, R12 ;  /* 0x0000000c000b7308 */ /* 0x0002a40000001000 */
[----:B------:R-:W-:Y:S01]  /*15b0*/  FFMA R10, R9, R13, R10 ;  /* 0x0000000d090a7223 */ /* 0x000fe2000000000a */
[----:B---3--:R-:W-:-:S04]  /*15c0*/  FADD R13, R7, R14 ;  /* 0x0000000e070d7221 */ /* 0x008fc80000000000 */
[----:B------:R-:W3:Y:S01]  /*15d0*/  SHFL.BFLY PT, R9, R10, 0x2, 0x1f ;  /* 0x0c401f000a097f89 */ /* 0x000ee200000e0000 */
[C---:B------:R-:W-:Y:S01]  /*15e0*/  FSETP.GEU.AND P2, PT, |R13|.reuse, 1.175494350822287508e-38, PT ;  /* 0x008000000d00780b */ /* 0x040fe20003f4e200 */
[----:B-1----:R-:W-:Y:S01]  /*15f0*/  FMUL R12, R13, 0.25 ;  /* 0x3e8000000d0c7820 */ /* 0x002fe20000400000 */
[----:B--2---:R-:W-:-:S05]  /*1600*/  FMUL R11, R11, R8 ;  /* 0x000000080b0b7220 */ /* 0x004fca0000400000 */
[----:B------:R-:W-:Y:S01]  /*1610*/  FSEL R11, R11, RZ, P1 ;  /* 0x000000ff0b0b7208 */ /* 0x000fe20000800000 */
[----:B0-----:R-:W-:Y:S01]  /*1620*/  FADD R6, -R15, R6 ;  /* 0x000000060f067221 */ /* 0x001fe20000000100 */
[----:B------:R-:W-:-:S03]  /*1630*/  FSETP.GT.AND P1, PT, |R13|, 8.50705917302346158658e+37, PT ;  /* 0x7e8000000d00780b */ /* 0x000fc60003f24200 */
[C---:B------:R-:W-:Y:S01]  /*1640*/  FMUL R8, R6.reuse, R6 ;  /* 0x0000000606087220 */ /* 0x040fe20000400000 */
[----:B------:R-:W-:Y:S01]  /*1650*/  FFMA R6, R6, R11, R15 ;  /* 0x0000000b06067223 */ /* 0x000fe2000000000f */
[----:B------:R-:W-:Y:S01]  /*1660*/  FSEL R12, R12, R13, P1 ;  /* 0x0000000d0c0c7208 */ /* 0x000fe20000800000 */
[----:B---3--:R-:W-:Y:S01]  /*1670*/  FADD R10, R10, R9 ;  /* 0x000000090a0a7221 */ /* 0x008fe20000000000 */
[----:B------:R-:W-:Y:S02]  /*1680*/  FMUL R8, R5, R8 ;  /* 0x0000000805087220 */ /* 0x000fe40000400000 */
[----:B------:R-:W0:Y:S01]  /*1690*/  SHFL.BFLY PT, R9, R6, 0x1, 0x1f ;  /* 0x0c201f0006097f89 */ /* 0x000e2200000e0000 */
[----:B------:R-:W-:Y:S01]  /*16a0*/  @!P2 FMUL R12, R12, 16777216 ;  /* 0x4b8000000c0ca820 */ /* 0x000fe20000400000 */
[----:B------:R-:W-:Y:S02]  /*16b0*/  FFMA R8, R11, R8, R10 ;  /* 0x000000080b087223 */ /* 0x000fe4000000000a */
[----:B------:R-:W1:Y:S01]  /*16c0*/  S2R R5, SR_TID.X ;  /* 0x0000000000057919 */ /* 0x000e620000002100 */
[----:B------:R-:W2:Y:S01]  /*16d0*/  MUFU.RCP R15, R12 ;  /* 0x0000000c000f7308 */ /* 0x000ea20000001000 */
[----:B------:R-:W-:Y:S01]  /*16e0*/  @P1 FMUL R14, R14, 0.25 ;  /* 0x3e8000000e0e1820 */ /* 0x000fe20000400000 */
[----:B------:R-:W-:Y:S01]  /*16f0*/  FSETP.NEU.AND P1, PT, R13, RZ, PT ;  /* 0x000000ff0d00720b */ /* 0x000fe20003f2d000 */
[----:B------:R-:W3:Y:S02]  /*1700*/  SHFL.BFLY PT, R11, R8, 0x1, 0x1f ;  /* 0x0c201f00080b7f89 */ /* 0x000ee400000e0000 */
[----:B------:R-:W-:-:S04]  /*1710*/  @!P2 FMUL R14, R14, 16777216 ;  /* 0x4b8000000e0ea820 */ /* 0x000fc80000400000 */
[----:B--2---:R-:W-:Y:S01]  /*1720*/  FMUL R15, R15, R14 ;  /* 0x0000000e0f0f7220 */ /* 0x004fe20000400000 */
[----:B0-----:R-:W-:-:S04]  /*1730*/  FADD R9, -R6, R9 ;  /* 0x0000000906097221 */ /* 0x001fc80000000100 */
[----:B------:R-:W-:Y:S01]  /*1740*/  FSEL R15, R15, RZ, P1 ;  /* 0x000000ff0f0f7208 */ /* 0x000fe20000800000 */
[----:B------:R-:W-:Y:S01]  /*1750*/  FMUL R14, R9, R9 ;  /* 0x00000009090e7220 */ /* 0x000fe20000400000 */
[C---:B-1----:R-:W-:Y:S02]  /*1760*/  LOP3.LUT P1, RZ, R5.reuse, 0x1f, RZ, 0xc0, !PT ;  /* 0x0000001f05ff7812 */ /* 0x042fe4000782c0ff */
[----:B------:R-:W-:Y:S01]  /*1770*/  ISETP.GE.AND P2, PT, R5, 0x8, PT ;  /* 0x000000080500780c */ /* 0x000fe20003f46270 */
[----:B------:R-:W-:Y:S01]  /*1780*/  FMUL R14, R7, R14 ;  /* 0x0000000e070e7220 */ /* 0x000fe20000400000 */
[----:B---3--:R-:W-:Y:S01]  /*1790*/  FADD R10, R8, R11 ;  /* 0x0000000b080a7221 */ /* 0x008fe20000000000 */
[----:B------:R-:W-:Y:S01]  /*17a0*/  SHF.R.U32.HI R7, RZ, 0x3, R5 ;  /* 0x00000003ff077819 */ /* 0x000fe20000011605 */
[----:B------:R-:W-:Y:S02]  /*17b0*/  FFMA R9, R9, R15, R6 ;  /* 0x0000000f09097223 */ /* 0x000fe40000000006 */
[----:B------:R-:W-:Y:S01]  /*17c0*/  FFMA R15, R15, R14, R10 ;  /* 0x0000000e0f0f7223 */ /* 0x000fe2000000000a */
[----:B------:R-:W-:-:S05]  /*17d0*/  LOP3.LUT R6, R7, 0x1c, RZ, 0xc0, !PT ;  /* 0x0000001c07067812 */ /* 0x000fca00078ec0ff */
[----:B------:R-:W-:Y:S04]  /*17e0*/  @!P1 STS [R6+0x40], R13 ;  /* 0x0000400d06009388 */ /* 0x000fe80000000800 */
[----:B------:R-:W-:Y:S04]  /*17f0*/  @!P1 STS [R6], R9 ;  /* 0x0000000906009388 */ /* 0x000fe80000000800 */
[----:B------:R-:W-:Y:S04]  /*1800*/  @!P1 STS [R6+0x20], R15 ;  /* 0x0000200f06009388 */ /* 0x000fe80000000800 */
[----:B------:R-:W-:Y:S06]  /*1810*/  BAR.SYNC 0x0 ;  /* 0x0000000000007b1d */ /* 0x000fec0000000000 */
[----:B------:R-:W0:Y:S04]  /*1820*/  @!P2 LDS R4, [R5.X4+0x40] ;  /* 0x000040000504a984 */ /* 0x000e280000004800 */
[----:B------:R-:W1:Y:S04]  /*1830*/  @!P2 LDS R2, [R5.X4] ;  /* 0x000000000502a984 */ /* 0x000e680000004800 */
[----:B------:R-:W-:Y:S04]  /*1840*/  @!P2 LDS R3, [R5.X4+0x20] ;  /* 0x000020000503a984 */ /* 0x000fe80000004800 */
[----:B0-----:R-:W0:Y:S04]  /*1850*/  SHFL.BFLY PT, R11, R4, 0x4, 0x1f ;  /* 0x0c801f00040b7f89 */ /* 0x001e2800000e0000 */
[----:B-1----:R-:W1:Y:S01]  /*1860*/  SHFL.BFLY PT, R9, R2, 0x4, 0x1f ;  /* 0x0c801f0002097f89 */ /* 0x002e6200000e0000 */
[----:B0-----:R-:W-:-:S04]  /*1870*/  FADD R7, R4, R11 ;  /* 0x0000000b04077221 */ /* 0x001fc80000000000 */
[C---:B------:R-:W-:Y:S01]  /*1880*/  FMUL R8, R7.reuse, 0.25 ;  /* 0x3e80000007087820 */ /* 0x040fe20000400000 */
[C---:B------:R-:W-:Y:S01]  /*1890*/  FSETP.GEU.AND P2, PT, |R7|.reuse, 1.175494350822287508e-38, PT ;  /* 0x008000000700780b */ /* 0x040fe20003f4e200 */
[----:B------:R-:W0:Y:S01]  /*18a0*/  SHFL.BFLY PT, R12, R7, 0x2, 0x1f ;  /* 0x0c401f00070c7f89 */ /* 0x000e2200000e0000 */
[----:B------:R-:W-:Y:S01]  /*18b0*/  FSETP.GT.AND P1, PT, |R7|, 8.50705917302346158658e+37, PT ;  /* 0x7e8000000700780b */ /* 0x000fe20003f24200 */
[----:B-1----:R-:W-:-:S03]  /*18c0*/  FADD R9, -R2, R9 ;  /* 0x0000000902097221 */ /* 0x002fc60000000100 */
[----:B------:R-:W-:Y:S01]  /*18d0*/  FSEL R10, R8, R7, P1 ;  /* 0x00000007080a7208 */ /* 0x000fe20000800000 */
[----:B------:R-:W-:Y:S01]  /*18e0*/  FMUL R13, R9, R9 ;  /* 0x00000009090d7220 */ /* 0x000fe20000400000 */
[----:B------:R-:W1:Y:S03]  /*18f0*/  SHFL.BFLY PT, R8, R3, 0x4, 0x1f ;  /* 0x0c801f0003087f89 */ /* 0x000e6600000e0000 */
[----:B------:R-:W-:Y:S02]  /*1900*/  FMUL R13, R4, R13 ;  /* 0x0000000d040d7220 */ /* 0x000fe40000400000 */
[----:B------:R-:W-:Y:S02]  /*1910*/  @!P2 FMUL R10, R10, 16777216 ;  /* 0x4b8000000a0aa820 */ /* 0x000fe40000400000 */
[----:B------:R-:W-:-:S04]  /*1920*/  @P1 FMUL R11, R11, 0.25 ;  /* 0x3e8000000b0b1820 */ /* 0x000fc80000400000 */
[----:B------:R-:W2:Y:S01]  /*1930*/  MUFU.RCP R10, R10 ;  /* 0x0000000a000a7308 */ /* 0x000ea20000001000 */
[----:B------:R-:W-:Y:S01]  /*1940*/  @!P2 FMUL R11, R11, 16777216 ;  /* 0x4b8000000b0ba820 */ /* 0x000fe20000400000 */
[C---:B------:R-:W-:Y:S01]  /*1950*/  FSETP.NEU.AND P2, PT, R7.reuse, RZ, PT ;  /* 0x000000ff0700720b */ /* 0x040fe20003f4d000 */
[----:B0-----:R-:W-:-:S04]  /*1960*/  FADD R6, R7, R12 ;  /* 0x0000000c07067221 */ /* 0x001fc80000000000 */
[C---:B------:R-:W-:Y:S01]  /*1970*/  FMUL R15, R6.reuse, 0.25 ;  /* 0x3e800000060f7820 */ /* 0x040fe20000400000 */
[C---:B------:R-:W-:Y:S01]  /*1980*/  FSETP.GEU.AND P3, PT, |R6|.reuse, 1.175494350822287508e-38, PT ;  /* 0x008000000600780b */ /* 0x040fe20003f6e200 */
[----:B------:R-:W0:Y:S01]  /*1990*/  SHFL.BFLY PT, R17, R6, 0x1, 0x1f ;  /* 0x0c201f0006117f89 */ /* 0x000e2200000e0000 */
[----:B------:R-:W-:Y:S01]  /*19a0*/  FSETP.GT.AND P1, PT, |R6|, 8.50705917302346158658e+37, PT ;  /* 0x7e8000000600780b */ /* 0x000fe20003f24200 */
[----:B-1----:R-:W-:Y:S01]  /*19b0*/  FADD R8, R3, R8 ;  /* 0x0000000803087221 */ /* 0x002fe20000000000 */
[----:B--2---:R-:W-:Y:S02]  /*19c0*/  FMUL R11, R10, R11 ;  /* 0x0000000b0a0b7220 */ /* 0x004fe40000400000 */
[----:B------:R-:W-:-:S03]  /*19d0*/  FSEL R15, R15, R6, P1 ;  /* 0x000000060f0f7208 */ /* 0x000fc60000800000 */
[----:B------:R-:W-:-:S04]  /*19e0*/  FSEL R11, R11, RZ, P2 ;  /* 0x000000ff0b0b7208 */ /* 0x000fc80001000000 */
[----:B------:R-:W-:Y:S01]  /*19f0*/  @!P3 FMUL R15, R15, 16777216 ;  /* 0x4b8000000f0fb820 */ /* 0x000fe20000400000 */
[----:B------:R-:W-:Y:S01]  /*1a00*/  FFMA R2, R9, R11, R2 ;  /* 0x0000000b09027223 */ /* 0x000fe20000000002 */
[----:B------:R-:W-:Y:S01]  /*1a10*/  FFMA R8, R11, R13, R8 ;  /* 0x0000000d0b087223 */ /* 0x000fe20000000008 */
[----:B------:R-:W-:Y:S01]  /*1a20*/  @P1 FMUL R12, R12, 0.25 ;  /* 0x3e8000000c0c1820 */ /* 0x000fe20000400000 */
[----:B------:R-:W-:Y:S02]  /*1a30*/  FSETP.NEU.AND P1, PT, R6, RZ, PT ;  /* 0x000000ff0600720b */ /* 0x000fe40003f2d000 */
[----:B------:R-:W1:Y:S01]  /*1a40*/  MUFU.RCP R15, R15 ;  /* 0x0000000f000f7308 */ /* 0x000e620000001000 */
[----:B------:R-:W2:Y:S01]  /*1a50*/  SHFL.BFLY PT, R3, R2, 0x2, 0x1f ;  /* 0x0c401f0002037f89 */ /* 0x000ea200000e0000 */
[----:B------:R-:W-:Y:S01]  /*1a60*/  @!P3 FMUL R12, R12, 16777216 ;  /* 0x4b8000000c0cb820 */ /* 0x000fe20000400000 */
[----:B------:R-:W-:Y:S02]  /*1a70*/  MOV R13, 0x4 ;  /* 0x00000004000d7802 */ /* 0x000fe40000000f00 */
[----:B------:R-:W3:Y:S01]  /*1a80*/  SHFL.BFLY PT, R9, R8, 0x2, 0x1f ;  /* 0x0c401f0008097f89 */ /* 0x000ee200000e0000 */
[----:B0-----:R-:W-:-:S04]  /*1a90*/  FADD R10, R6, R17 ;  /* 0x00000011060a7221 */ /* 0x001fc80000000000 */
[C---:B------:R-:W-:Y:S01]  /*1aa0*/  FMUL R11, R10.reuse, 0.25 ;  /* 0x3e8000000a0b7820 */ /* 0x040fe20000400000 */
[----:B------:R-:W-:Y:S01]  /*1ab0*/  FSETP.GEU.AND P2, PT, |R10|, 1.175494350822287508e-38, PT ;  /* 0x008000000a00780b */ /* 0x000fe20003f4e200 */
[----:B-1----:R-:W-:-:S05]  /*1ac0*/  FMUL R12, R15, R12 ;  /* 0x0000000c0f0c7220 */ /* 0x002fca0000400000 */
[----:B------:R-:W-:Y:S02]  /*1ad0*/  FSEL R12, R12, RZ, P1 ;  /* 0x000000ff0c0c7208 */ /* 0x000fe40000800000 */
[----:B------:R-:W-:Y:S01]  /*1ae0*/  FSETP.GT.AND P1, PT, |R10|, 8.50705917302346158658e+37, PT ;  /* 0x7e8000000a00780b */ /* 0x000fe20003f24200 */
[----:B--2---:R-:W-:-:S03]  /*1af0*/  FADD R3, -R2, R3 ;  /* 0x0000000302037221 */ /* 0x004fc60000000100 */
[----:B------:R-:W-:Y:S01]  /*1b00*/  FSEL R11, R11, R10, P1 ;  /* 0x0000000a0b0b7208 */ /* 0x000fe20000800000 */
[C---:B------:R-:W-:Y:S01]  /*1b10*/  FMUL R4, R3.reuse, R3 ;  /* 0x0000000303047220 */ /* 0x040fe20000400000 */
[----:B------:R-:W-:Y:S01]  /*1b20*/  FFMA R2, R3, R12, R2 ;  /* 0x0000000c03027223 */ /* 0x000fe20000000002 */
[----:B---3--:R-:W-:Y:S02]  /*1b30*/  FADD R9, R8, R9 ;  /* 0x0000000908097221 */ /* 0x008fe40000000000 */
[----:B------:R-:W-:Y:S01]  /*1b40*/  @!P2 FMUL R11, R11, 16777216 ;  /* 0x4b8000000b0ba820 */ /* 0x000fe20000400000 */
[----:B------:R-:W-:Y:S01]  /*1b50*/  FMUL R4, R7, R4 ;  /* 0x0000000407047220 */ /* 0x000fe20000400000 */
[----:B------:R-:W0:Y:S02]  /*1b60*/  SHFL.BFLY PT, R3, R2, 0x1, 0x1f ;  /* 0x0c201f0002037f89 */ /* 0x000e2400000e0000 */
[----:B------:R-:W1:Y:S01]  /*1b70*/  MUFU.RCP R8, R11 ;  /* 0x0000000b00087308 */ /* 0x000e620000001000 */
[----:B------:R-:W-:Y:S01]  /*1b80*/  FFMA R4, R12, R4, R9 ;  /* 0x000000040c047223 */ /* 0x000fe20000000009 */
[----:B------:R-:W-:Y:S01]  /*1b90*/  @P1 FMUL R17, R17, 0.25 ;  /* 0x3e80000011111820 */ /* 0x000fe20000400000 */
[----:B------:R-:W-:-:S03]  /*1ba0*/  LOP3.LUT P1, RZ, R5, 0x7, RZ, 0xc0, !PT ;  /* 0x0000000705ff7812 */ /* 0x000fc6000782c0ff */
[----:B------:R-:W2:Y:S01]  /*1bb0*/  SHFL.BFLY PT, R7, R4, 0x1, 0x1f ;  /* 0x0c201f0004077f89 */ /* 0x000ea200000e0000 */
[----:B------:R-:W-:Y:S01]  /*1bc0*/  @!P2 FMUL R17, R17, 16777216 ;  /* 0x4b8000001111a820 */ /* 0x000fe20000400000 */
[----:B------:R-:W-:Y:S02]  /*1bd0*/  FSETP.NEU.AND P2, PT, R10, RZ, PT ;  /* 0x000000ff0a00720b */ /* 0x000fe40003f4d000 */
[----:B------:R-:W-:Y:S01]  /*1be0*/  ISETP.LT.AND P1, PT, R5, 0x8, !P1 ;  /* 0x000000080500780c */ /* 0x000fe20004f21270 */
[----:B-1----:R-:W-:-:S05]  /*1bf0*/  FMUL R8, R8, R17 ;  /* 0x0000001108087220 */ /* 0x002fca0000400000 */
[----:B------:R-:W-:Y:S01]  /*1c00*/  FSEL R8, R8, RZ, P2 ;  /* 0x000000ff08087208 */ /* 0x000fe20001000000 */
[----:B0-----:R-:W-:-:S06]  /*1c10*/  FADD R3, -R2, R3 ;  /* 0x0000000302037221 */ /* 0x001fcc0000000100 */
[----:B------:R-:W-:Y:S01]  /*1c20*/  @P1 STS [R5.X4+0x40], R10 ;  /* 0x0000400a05001388 */ /* 0x000fe20000004800 */
[----:B------:R-:W-:Y:S01]  /*1c30*/  FMUL R9, R3, R3 ;  /* 0x0000000303097220 */ /* 0x000fe20000400000 */
[----:B--2---:R-:W-:-:S03]  /*1c40*/  FADD R7, R4, R7 ;  /* 0x0000000704077221 */ /* 0x004fc60000000000 */
[----:B------:R-:W-:Y:S01]  /*1c50*/  FMUL R9, R6, R9 ;  /* 0x0000000906097220 */ /* 0x000fe20000400000 */
[----:B------:R-:W-:Y:S01]  /*1c60*/  FFMA R4, R3, R8, R2 ;  /* 0x0000000803047223 */ /* 0x000fe20000000002 */
[----:B------:R-:W-:Y:S02]  /*1c70*/  IMAD.WIDE R2, R0, R13, c[0x0][0x168] ;  /* 0x00005a0000027625 */ /* 0x000fe400078e020d */
[----:B------:R-:W-:Y:S02]  /*1c80*/  FFMA R8, R8, R9, R7 ;  /* 0x0000000908087223 */ /* 0x000fe40000000007 */
[----:B------:R-:W-:Y:S01]  /*1c90*/  @P1 STS [R5.X4], R4 ;  /* 0x0000000405001388 */ /* 0x000fe20000004800 */
[----:B------:R-:W-:-:S03]  /*1ca0*/  IMAD.WIDE R6, R0, R13, c[0x0][0x170] ;  /* 0x00005c0000067625 */ /* 0x000fc600078e020d */
[----:B------:R-:W-:Y:S04]  /*1cb0*/  @P1 STS [R5.X4+0x20], R8 ;  /* 0x0000200805001388 */ /* 0x000fe80000004800 */
[----:B------:R-:W-:Y:S06]  /*1cc0*/  BAR.SYNC 0x0 ;  /* 0x0000000000007b1d */ /* 0x000fec0000000000 */
[----:B------:R-:W0:Y:S04]  /*1cd0*/  LDS R9, [RZ] ;  /* 0x00000000ff097984 */ /* 0x000e280000000800 */
[----:B------:R-:W1:Y:S04]  /*1ce0*/  LDS R11, [0x20] ;  /* 0x00002000ff0b7984 */ /* 0x000e680000000800 */
[----:B0-----:R0:W-:Y:S04]  /*1cf0*/  @P0 STG.E [R2.64], R9 ;  /* 0x0000000902000986 */ /* 0x0011e8000c101904 */
[----:B-1----:R0:W-:Y:S01]  /*1d00*/  @P0 STG.E [R6.64], R11 ;  /* 0x0000000b06000986 */ /* 0x0021e2000c101904 */
[----:B------:R-:W-:Y:S05]  /*1d10*/  @!P0 EXIT ;  /* 0x000000000000894d */ /* 0x000fea0003800000 */
[----:B------:R-:W1:Y:S01]  /*1d20*/  LDS R5, [0x40] ;  /* 0x00004000ff057984 */ /* 0x000e620000000800 */
[----:B0-----:R-:W-:-:S05]  /*1d30*/  IMAD.WIDE R2, R0, R13, c[0x0][0x178] ;  /* 0x00005e0000027625 */ /* 0x001fca00078e020d */
[----:B-1----:R-:W-:Y:S01]  /*1d40*/  STG.E [R2.64], R5 ;  /* 0x0000000502007986 */ /* 0x002fe2000c101904 */
[----:B------:R-:W-:Y:S05]  /*1d50*/  EXIT ;  /* 0x000000000000794d */ /* 0x000fea0003800000 */
.L_x_2:
[----:B------:R-:W-:-:S00]  /*1d60*/  BRA `(.L_x_2) ;  /* 0xfffffff000007947 */ /* 0x000fc0000383ffff */
[----:B------:R-:W-:-:S00]  /*1d70*/  NOP ;  /* 0x0000000000007918 */ /* 0x000fc00000000000 */
        /* <DEDUP_REMOVED lines=8> */
.L_x_3:


//--------------------- .nv.shared.triton__0d1d2d3d4de5e --------------------------
	.section	.nv.shared.triton__0d1d2d3d4de5e,"aw",@nobits
	.align	16
